	.target	sm_100a

	.elftype	@"ET_EXEC"


//--------------------- .note.nv.tkinfo           --------------------------
	.section	.note.nv.tkinfo,"",@"SHT_NOTE"
	.sectionflags	@"SHF_NOTE_NV_TKINFO"
	.tkinfo
        /*0018*/ 	.word	0x00000002
        /*0030*/ 	.string	""
        /*0030*/ 	.string	"ptxas"
        /*0030*/ 	.string	"Cuda compilation tools, release 13.0, V13.0.88"
        /*0030*/ 	.string	"Build cuda_13.0.r13.0/compiler.36424714_0"
        /*0030*/ 	.string	"-arch sm_100a -m 64 "



//--------------------- .note.nv.cuinfo           --------------------------
	.section	.note.nv.cuinfo,"",@"SHT_NOTE"
	.sectionflags	@"SHF_NOTE_NV_CUINFO"
        /*0018*/ 	.short	0x0002
        /*001a*/ 	.short	0x0064
        /*001c*/ 	.short	0x0082
	.zero		2


//--------------------- .nv.info                  --------------------------
	.section	.nv.info,"",@"SHT_CUDA_INFO"
	.align	4


	//----- nvinfo : EIATTR_REGCOUNT
	.align		4
        /*0000*/ 	.byte	0x04, 0x2f
        /*0002*/ 	.short	(.L_19 - .L_18)
	.align		4
.L_18:
        /*0004*/ 	.word	index@(_ZN7cutlass13device_kernelINS_4gemm6kernel13GemmUniversalIN4cute5tupleIJiiiiEEENS1_10collective13CollectiveMmaINS1_35MainloopSm100TmaUmmaWarpSpecializedILi2ELi2ELi4ENS5_IJNS4_1CILi1EEESB_SB_EEEEENS5_IJNSA_ILi64EEENSA_ILi128EEESE_EEEaNS5_IJlSB_lEEEaSH_NS4_8TiledMMAINS4_8MMA_AtomIJNS4_15SM100_MMA_S8_SSIaaiLi64ELi128ELNS4_4UMMA5MajorE0ELSM_0ELNSL_8SaturateE0EEEEEENS4_6LayoutISC_NS5_IJNSA_ILi0EEESR_SR_EEEEENS5_IJNS4_10UnderscoreESU_SU_EEEEENS4_13SM90_TMA_LOADENS4_14ComposedLayoutINS4_7SwizzleILi2ELi4ELi3EEENS4_18smem_ptr_flag_bitsILi8EEENSQ_INS5_IJNSA_ILi8EEESE_EEENS5_IJSE_SB_EEEEEEEvNS4_8identityESX_S17_vS18_EENS_8epilogue10collective18CollectiveEpilogueINS1A_23Sm100TmaWarpSpecializedILi2ELi2ELi32ELb0ELb0EEEJSG_NS5_IJNSQ_ISE_SB_EES1F_EEEaSH_aSH_NS1A_6fusion15FusionCallbacksIS1E_NS1H_17LinearCombinationIaiaiLNS_15FloatRoundStyleE2EEESG_S1G_JEEENS4_5SM1004TMEM4LOAD26SM100_TMEM_LOAD_16dp32b32xESX_S17_NS4_39AutoVectorizingCopyWithAssumedAlignmentILi128EEENS4_14SM90_TMA_STOREES17_S1S_S1S_EEEvvEEEEvNT_6ParamsE)
        /*0008*/ 	.word	0x0000007a


	//----- nvinfo : EIATTR_FRAME_SIZE
	.align		4
.L_19:
        /*000c*/ 	.byte	0x04, 0x11
        /*000e*/ 	.short	(.L_21 - .L_20)
	.align		4
.L_20:
        /*0010*/ 	.word	index@($__internal_2_$__cuda_sm10x_tcgen05_guardrail_trap_unallocated_columns_being_dealloced)
        /*0014*/ 	.word	0x00000000


	//----- nvinfo : EIATTR_FRAME_SIZE
	.align		4
.L_21:
        /*0018*/ 	.byte	0x04, 0x11
        /*001a*/ 	.short	(.L_23 - .L_22)
	.align		4
.L_22:
        /*001c*/ 	.word	index@($__internal_1_$__cuda_sm10x_tcgen05_guardrail_trap_phase_invalid_during_alloc)
        /*0020*/ 	.word	0x00000000


	//----- nvinfo : EIATTR_FRAME_SIZE
	.align		4
.L_23:
        /*0024*/ 	.byte	0x04, 0x11
        /*0026*/ 	.short	(.L_25 - .L_24)
	.align		4
.L_24:
        /*0028*/ 	.word	index@($__internal_0_$__cuda_sm10x_tcgen05_guardrail_trap_col_being_dealloced_not_returned_by_alloc)
        /*002c*/ 	.word	0x00000000


	//----- nvinfo : EIATTR_FRAME_SIZE
	.align		4
.L_25:
        /*0030*/ 	.byte	0x04, 0x11
        /*0032*/ 	.short	(.L_27 - .L_26)
	.align		4
.L_26:
        /*0034*/ 	.word	index@(_ZN7cutlass13device_kernelINS_4gemm6kernel13GemmUniversalIN4cute5tupleIJiiiiEEENS1_10collective13CollectiveMmaINS1_35MainloopSm100TmaUmmaWarpSpecializedILi2ELi2ELi4ENS5_IJNS4_1CILi1EEESB_SB_EEEEENS5_IJNSA_ILi64EEENSA_ILi128EEESE_EEEaNS5_IJlSB_lEEEaSH_NS4_8TiledMMAINS4_8MMA_AtomIJNS4_15SM100_MMA_S8_SSIaaiLi64ELi128ELNS4_4UMMA5MajorE0ELSM_0ELNSL_8SaturateE0EEEEEENS4_6LayoutISC_NS5_IJNSA_ILi0EEESR_SR_EEEEENS5_IJNS4_10UnderscoreESU_SU_EEEEENS4_13SM90_TMA_LOADENS4_14ComposedLayoutINS4_7SwizzleILi2ELi4ELi3EEENS4_18smem_ptr_flag_bitsILi8EEENSQ_INS5_IJNSA_ILi8EEESE_EEENS5_IJSE_SB_EEEEEEEvNS4_8identityESX_S17_vS18_EENS_8epilogue10collective18CollectiveEpilogueINS1A_23Sm100TmaWarpSpecializedILi2ELi2ELi32ELb0ELb0EEEJSG_NS5_IJNSQ_ISE_SB_EES1F_EEEaSH_aSH_NS1A_6fusion15FusionCallbacksIS1E_NS1H_17LinearCombinationIaiaiLNS_15FloatRoundStyleE2EEESG_S1G_JEEENS4_5SM1004TMEM4LOAD26SM100_TMEM_LOAD_16dp32b32xESX_S17_NS4_39AutoVectorizingCopyWithAssumedAlignmentILi128EEENS4_14SM90_TMA_STOREES17_S1S_S1S_EEEvvEEEEvNT_6ParamsE)
        /*0038*/ 	.word	0x00000000


	//----- nvinfo : EIATTR_MIN_STACK_SIZE
	.align		4
.L_27:
        /*003c*/ 	.byte	0x04, 0x12
        /*003e*/ 	.short	(.L_29 - .L_28)
	.align		4
.L_28:
        /*0040*/ 	.word	index@(_ZN7cutlass13device_kernelINS_4gemm6kernel13GemmUniversalIN4cute5tupleIJiiiiEEENS1_10collective13CollectiveMmaINS1_35MainloopSm100TmaUmmaWarpSpecializedILi2ELi2ELi4ENS5_IJNS4_1CILi1EEESB_SB_EEEEENS5_IJNSA_ILi64EEENSA_ILi128EEESE_EEEaNS5_IJlSB_lEEEaSH_NS4_8TiledMMAINS4_8MMA_AtomIJNS4_15SM100_MMA_S8_SSIaaiLi64ELi128ELNS4_4UMMA5MajorE0ELSM_0ELNSL_8SaturateE0EEEEEENS4_6LayoutISC_NS5_IJNSA_ILi0EEESR_SR_EEEEENS5_IJNS4_10UnderscoreESU_SU_EEEEENS4_13SM90_TMA_LOADENS4_14ComposedLayoutINS4_7SwizzleILi2ELi4ELi3EEENS4_18smem_ptr_flag_bitsILi8EEENSQ_INS5_IJNSA_ILi8EEESE_EEENS5_IJSE_SB_EEEEEEEvNS4_8identityESX_S17_vS18_EENS_8epilogue10collective18CollectiveEpilogueINS1A_23Sm100TmaWarpSpecializedILi2ELi2ELi32ELb0ELb0EEEJSG_NS5_IJNSQ_ISE_SB_EES1F_EEEaSH_aSH_NS1A_6fusion15FusionCallbacksIS1E_NS1H_17LinearCombinationIaiaiLNS_15FloatRoundStyleE2EEESG_S1G_JEEENS4_5SM1004TMEM4LOAD26SM100_TMEM_LOAD_16dp32b32xESX_S17_NS4_39AutoVectorizingCopyWithAssumedAlignmentILi128EEENS4_14SM90_TMA_STOREES17_S1S_S1S_EEEvvEEEEvNT_6ParamsE)
        /*0044*/ 	.word	0x00000000
.L_29:


//--------------------- .nv.compat                --------------------------
	.section	.nv.compat,"",@"SHT_CUDA_COMPAT_INFO"
	.align	4
        /*0000*/ 	.byte	0x02, 0x09, 0x01, 0x00, 0x02, 0x02, 0x03, 0x00, 0x02, 0x05, 0x06, 0x00, 0x03, 0x07, 0x01, 0x01
        /*0010*/ 	.byte	0x02, 0x03, 0x01, 0x00, 0x02, 0x06, 0x01, 0x00, 0x04, 0x0b, 0x08, 0x00, 0x01, 0x00, 0x00, 0x00
        /*0020*/ 	.byte	0x00, 0x00, 0x00, 0x00


//--------------------- .nv.info._ZN7cutlass13device_kernelINS_4gemm6kernel13GemmUniversalIN4cute5tupleIJiiiiEEENS1_10collective13CollectiveMmaINS1_35MainloopSm100TmaUmmaWarpSpecializedILi2ELi2ELi4ENS5_IJNS4_1CILi1EEESB_SB_EEEEENS5_IJNSA_ILi64EEENSA_ILi128EEESE_EEEaNS5_IJlSB_lEEEaSH_NS4_8TiledMMAINS4_8MMA_AtomIJNS4_15SM100_MMA_S8_SSIaaiLi64ELi128ELNS4_4UMMA5MajorE0ELSM_0ELNSL_8SaturateE0EEEEEENS4_6LayoutISC_NS5_IJNSA_ILi0EEESR_SR_EEEEENS5_IJNS4_10UnderscoreESU_SU_EEEEENS4_13SM90_TMA_LOADENS4_14ComposedLayoutINS4_7SwizzleILi2ELi4ELi3EEENS4_18smem_ptr_flag_bitsILi8EEENSQ_INS5_IJNSA_ILi8EEESE_EEENS5_IJSE_SB_EEEEEEEvNS4_8identityESX_S17_vS18_EENS_8epilogue10collective18CollectiveEpilogueINS1A_23Sm100TmaWarpSpecializedILi2ELi2ELi32ELb0ELb0EEEJSG_NS5_IJNSQ_ISE_SB_EES1F_EEEaSH_aSH_NS1A_6fusion15FusionCallbacksIS1E_NS1H_17LinearCombinationIaiaiLNS_15FloatRoundStyleE2EEESG_S1G_JEEENS4_5SM1004TMEM4LOAD26SM100_TMEM_LOAD_16dp32b32xESX_S17_NS4_39AutoVectorizingCopyWithAssumedAlignmentILi128EEENS4_14SM90_TMA_STOREES17_S1S_S1S_EEEvvEEEEvNT_6ParamsE --------------------------
	.section	.nv.info._ZN7cutlass13device_kernelINS_4gemm6kernel13GemmUniversalIN4cute5tupleIJiiiiEEENS1_10collective13CollectiveMmaINS1_35MainloopSm100TmaUmmaWarpSpecializedILi2ELi2ELi4ENS5_IJNS4_1CILi1EEESB_SB_EEEEENS5_IJNSA_ILi64EEENSA_ILi128EEESE_EEEaNS5_IJlSB_lEEEaSH_NS4_8TiledMMAINS4_8MMA_AtomIJNS4_15SM100_MMA_S8_SSIaaiLi64ELi128ELNS4_4UMMA5MajorE0ELSM_0ELNSL_8SaturateE0EEEEEENS4_6LayoutISC_NS5_IJNSA_ILi0EEESR_SR_EEEEENS5_IJNS4_10UnderscoreESU_SU_EEEEENS4_13SM90_TMA_LOADENS4_14ComposedLayoutINS4_7SwizzleILi2ELi4ELi3EEENS4_18smem_ptr_flag_bitsILi8EEENSQ_INS5_IJNSA_ILi8EEESE_EEENS5_IJSE_SB_EEEEEEEvNS4_8identityESX_S17_vS18_EENS_8epilogue10collective18CollectiveEpilogueINS1A_23Sm100TmaWarpSpecializedILi2ELi2ELi32ELb0ELb0EEEJSG_NS5_IJNSQ_ISE_SB_EES1F_EEEaSH_aSH_NS1A_6fusion15FusionCallbacksIS1E_NS1H_17LinearCombinationIaiaiLNS_15FloatRoundStyleE2EEESG_S1G_JEEENS4_5SM1004TMEM4LOAD26SM100_TMEM_LOAD_16dp32b32xESX_S17_NS4_39AutoVectorizingCopyWithAssumedAlignmentILi128EEENS4_14SM90_TMA_STOREES17_S1S_S1S_EEEvvEEEEvNT_6ParamsE,"",@"SHT_CUDA_INFO"
	.sectionflags	@""
	.align	4


	//----- nvinfo : EIATTR_CUDA_API_VERSION
	.align		4
        /*0000*/ 	.byte	0x04, 0x37
        /*0002*/ 	.short	(.L_31 - .L_30)
.L_30:
        /*0004*/ 	.word	0x00000082


	//----- nvinfo : EIATTR_KPARAM_INFO
	.align		4
.L_31:
        /*0008*/ 	.byte	0x04, 0x17
        /*000a*/ 	.short	(.L_33 - .L_32)
.L_32:
        /*000c*/ 	.word	0x00000000
        /*0010*/ 	.short	0x0000
        /*0012*/ 	.short	0x0000
        /*0014*/ 	.byte	0x00, 0xf0, 0x01, 0x20


	//----- nvinfo : EIATTR_AT_ENTRY_FRAGMENTS
	.align		4
.L_33:
        /*0018*/ 	.byte	0x04, 0x4f
        /*001a*/ 	.short	(.L_35 - .L_34)


	//   ....[0]....
.L_34:
        /*001c*/ 	.word	0x00000006


	//----- nvinfo : EIATTR_RESERVED_SMEM_USED
	.align		4
.L_35:
        /*0020*/ 	.byte	0x01, 0x41
	.zero		2


	//----- nvinfo : EIATTR_SPARSE_MMA_MASK
	.align		4
        /*0024*/ 	.byte	0x03, 0x50
        /*0026*/ 	.short	0x0000


	//----- nvinfo : EIATTR_TCGEN05_1CTA_USED
	.align		4
        /*0028*/ 	.byte	0x01, 0x51
	.zero		2


	//----- nvinfo : EIATTR_MAXREG_COUNT
	.align		4
        /*002c*/ 	.byte	0x03, 0x1b
        /*002e*/ 	.short	0x00ff


	//----- nvinfo : EIATTR_NUM_BARRIERS
	.align		4
        /*0030*/ 	.byte	0x02, 0x4c
        /*0032*/ 	.byte	0x07
	.zero		1


	//----- nvinfo : EIATTR_EXTERNS
	.align		4
        /*0034*/ 	.byte	0x04, 0x0f
        /*0036*/ 	.short	(.L_37 - .L_36)


	//   ....[0]....
	.align		4
.L_36:
        /*0038*/ 	.word	index@(__assertfail)


	//----- nvinfo : EIATTR_MERCURY_ISA_VERSION
	.align		4
.L_37:
        /*003c*/ 	.byte	0x03, 0x5f
        /*003e*/ 	.short	0x0101


	//----- nvinfo : EIATTR_INT_WARP_WIDE_INSTR_OFFSETS
	.align		4
        /*0040*/ 	.byte	0x04, 0x31
        /*0042*/ 	.short	(.L_39 - .L_38)


	//   ....[0]....
.L_38:
        /*0044*/ 	.word	0x00001d60


	//   ....[1]....
        /*0048*/ 	.word	0x00003610


	//   ....[2]....
        /*004c*/ 	.word	0x00003630


	//   ....[3]....
        /*0050*/ 	.word	0x00003660


	//   ....[4]....
        /*0054*/ 	.word	0x00003f90


	//   ....[5]....
        /*0058*/ 	.word	0x00004000


	//   ....[6]....
        /*005c*/ 	.word	0x000041e0


	//   ....[7]....
        /*0060*/ 	.word	0x00004340


	//----- nvinfo : EIATTR_COOP_GROUP_MASK_REGIDS
	.align		4
.L_39:
        /*0064*/ 	.byte	0x04, 0x29
        /*0066*/ 	.short	(.L_41 - .L_40)


	//   ....[0]....
.L_40:
        /*0068*/ 	.word	0xffffffff


	//   ....[1]....
        /*006c*/ 	.word	0xffffffff


	//   ....[2]....
        /*0070*/ 	.word	0xffffffff


	//   ....[3]....
        /*0074*/ 	.word	0xffffffff


	//   ....[4]....
        /*0078*/ 	.word	0xffffffff


	//   ....[5]....
        /*007c*/ 	.word	0xffffffff


	//   ....[6]....
        /*0080*/ 	.word	0xffffffff


	//   ....[7]....
        /*0084*/ 	.word	0xffffffff


	//   ....[8]....
        /*0088*/ 	.word	0xffffffff


	//   ....[9]....
        /*008c*/ 	.word	0xffffffff


	//   ....[10]....
        /*0090*/ 	.word	0xffffffff


	//   ....[11]....
        /*0094*/ 	.word	0xffffffff


	//   ....[12]....
        /*0098*/ 	.word	0xffffffff


	//----- nvinfo : EIATTR_COOP_GROUP_INSTR_OFFSETS
	.align		4
.L_41:
        /*009c*/ 	.byte	0x04, 0x28
        /*009e*/ 	.short	(.L_43 - .L_42)


	//   ....[0]....
.L_42:
        /*00a0*/ 	.word	0x00000090


	//   ....[1]....
        /*00a4*/ 	.word	0x000004d0


	//   ....[2]....
        /*00a8*/ 	.word	0x00000600


	//   ....[3]....
        /*00ac*/ 	.word	0x00000760


	//   ....[4]....
        /*00b0*/ 	.word	0x00000860


	//   ....[5]....
        /*00b4*/ 	.word	0x000009d0


	//   ....[6]....
        /*00b8*/ 	.word	0x00000b70


	//   ....[7]....
        /*00bc*/ 	.word	0x00001c40


	//   ....[8]....
        /*00c0*/ 	.word	0x00002900


	//   ....[9]....
        /*00c4*/ 	.word	0x00002b10


	//   ....[10]....
        /*00c8*/ 	.word	0x00002b40


	//   ....[11]....
        /*00cc*/ 	.word	0x000034f0


	//   ....[12]....
        /*00d0*/ 	.word	0x00003720


	//----- nvinfo : EIATTR_VRC_CTA_INIT_COUNT
	.align		4
.L_43:
        /*00d4*/ 	.byte	0x02, 0x4a
        /*00d6*/ 	.byte	0x80
	.zero		1


	//----- nvinfo : EIATTR_SYSCALL_OFFSETS
	.align		4
        /*00d8*/ 	.byte	0x04, 0x46
        /*00da*/ 	.short	(.L_45 - .L_44)


	//   ....[0]....
.L_44:
        /*00dc*/ 	.word	0x00004d90


	//   ....[1]....
        /*00e0*/ 	.word	0x00004ed0


	//   ....[2]....
        /*00e4*/ 	.word	0x000056d0


	//   ....[3]....
        /*00e8*/ 	.word	0x00006470


	//----- nvinfo : EIATTR_MBARRIER_INSTR_OFFSETS
	.align		4
.L_45:
        /*00ec*/ 	.byte	0x04, 0x39
        /*00ee*/ 	.short	(.L_47 - .L_46)


	//   ....[0]....
.L_46:
        /*00f0*/ 	.word	0x000005b0
        /*00f4*/ 	.word	0x000000ff
        /*00f8*/ 	.word	0x00000000
        /*00fc*/ 	.short	0x0100
        /*00fe*/ 	.byte	0x05
	.zero		1


	//   ....[1]....
        /*0100*/ 	.word	0x000005c0
        /*0104*/ 	.word	0x000000ff
        /*0108*/ 	.word	0x00000010
        /*010c*/ 	.short	0x0100
        /*010e*/ 	.byte	0x05
	.zero		1


	//   ....[2]....
        /*0110*/ 	.word	0x000005d0
        /*0114*/ 	.word	0x000000ff
        /*0118*/ 	.word	0x00000008
        /*011c*/ 	.short	0x0100
        /*011e*/ 	.byte	0x05
	.zero		1


	//   ....[3]....
        /*0120*/ 	.word	0x000005e0
        /*0124*/ 	.word	0x000000ff
        /*0128*/ 	.word	0x00000018
        /*012c*/ 	.short	0x0100
        /*012e*/ 	.byte	0x05
	.zero		1


	//   ....[4]....
        /*0130*/ 	.word	0x00000710
        /*0134*/ 	.word	0x000000ff
        /*0138*/ 	.word	0x00000020
        /*013c*/ 	.short	0x0100
        /*013e*/ 	.byte	0x07
	.zero		1


	//   ....[5]....
        /*0140*/ 	.word	0x00000720
        /*0144*/ 	.word	0x000000ff
        /*0148*/ 	.word	0x00000030
        /*014c*/ 	.short	0x0100
        /*014e*/ 	.byte	0x07
	.zero		1


	//   ....[6]....
        /*0150*/ 	.word	0x00000730
        /*0154*/ 	.word	0x000000ff
        /*0158*/ 	.word	0x00000028
        /*015c*/ 	.short	0x0100
        /*015e*/ 	.byte	0x07
	.zero		1


	//   ....[7]....
        /*0160*/ 	.word	0x00000740
        /*0164*/ 	.word	0x000000ff
        /*0168*/ 	.word	0x00000038
        /*016c*/ 	.short	0x0100
        /*016e*/ 	.byte	0x07
	.zero		1


	//   ....[8]....
        /*0170*/ 	.word	0x00000830
        /*0174*/ 	.word	0x000000ff
        /*0178*/ 	.word	0x00000040
        /*017c*/ 	.short	0x0100
        /*017e*/ 	.byte	0x05
	.zero		1


	//   ....[9]....
        /*0180*/ 	.word	0x00000840
        /*0184*/ 	.word	0x000000ff
        /*0188*/ 	.word	0x00000048
        /*018c*/ 	.short	0x0100
        /*018e*/ 	.byte	0x05
	.zero		1


	//   ....[10]....
        /*0190*/ 	.word	0x00000980
        /*0194*/ 	.word	0x000000ff
        /*0198*/ 	.word	0x00000050
        /*019c*/ 	.short	0x0100
        /*019e*/ 	.byte	0x05
	.zero		1


	//   ....[11]....
        /*01a0*/ 	.word	0x00000990
        /*01a4*/ 	.word	0x000000ff
        /*01a8*/ 	.word	0x00000060
        /*01ac*/ 	.short	0x0100
        /*01ae*/ 	.byte	0x05
	.zero		1


	//   ....[12]....
        /*01b0*/ 	.word	0x000009a0
        /*01b4*/ 	.word	0x000000ff
        /*01b8*/ 	.word	0x00000058
        /*01bc*/ 	.short	0x0100
        /*01be*/ 	.byte	0x05
	.zero		1


	//   ....[13]....
        /*01c0*/ 	.word	0x000009b0
        /*01c4*/ 	.word	0x000000ff
        /*01c8*/ 	.word	0x00000068
        /*01cc*/ 	.short	0x0100
        /*01ce*/ 	.byte	0x05
	.zero		1


	//   ....[14]....
        /*01d0*/ 	.word	0x00000ae0
        /*01d4*/ 	.word	0x000000ff
        /*01d8*/ 	.word	0x00000070
        /*01dc*/ 	.short	0x0100
        /*01de*/ 	.byte	0x07
	.zero		1


	//   ....[15]....
        /*01e0*/ 	.word	0x00000af0
        /*01e4*/ 	.word	0x000000ff
        /*01e8*/ 	.word	0x00000090
        /*01ec*/ 	.short	0x0100
        /*01ee*/ 	.byte	0x07
	.zero		1


	//   ....[16]....
        /*01f0*/ 	.word	0x00000b00
        /*01f4*/ 	.word	0x000000ff
        /*01f8*/ 	.word	0x00000078
        /*01fc*/ 	.short	0x0100
        /*01fe*/ 	.byte	0x07
	.zero		1


	//   ....[17]....
        /*0200*/ 	.word	0x00000b10
        /*0204*/ 	.word	0x000000ff
        /*0208*/ 	.word	0x00000098
        /*020c*/ 	.short	0x0100
        /*020e*/ 	.byte	0x07
	.zero		1


	//   ....[18]....
        /*0210*/ 	.word	0x00000b20
        /*0214*/ 	.word	0x000000ff
        /*0218*/ 	.word	0x00000080
        /*021c*/ 	.short	0x0100
        /*021e*/ 	.byte	0x07
	.zero		1


	//   ....[19]....
        /*0220*/ 	.word	0x00000b30
        /*0224*/ 	.word	0x000000ff
        /*0228*/ 	.word	0x000000a0
        /*022c*/ 	.short	0x0100
        /*022e*/ 	.byte	0x07
	.zero		1


	//   ....[20]....
        /*0230*/ 	.word	0x00000b40
        /*0234*/ 	.word	0x000000ff
        /*0238*/ 	.word	0x00000088
        /*023c*/ 	.short	0x0100
        /*023e*/ 	.byte	0x07
	.zero		1


	//   ....[21]....
        /*0240*/ 	.word	0x00000b50
        /*0244*/ 	.word	0x000000ff
        /*0248*/ 	.word	0x000000a8
        /*024c*/ 	.short	0x0100
        /*024e*/ 	.byte	0x07
	.zero		1


	//   ....[22]....
        /*0250*/ 	.word	0x00000c40
        /*0254*/ 	.word	0x000000ff
        /*0258*/ 	.word	0x000000b0
        /*025c*/ 	.short	0x0100
        /*025e*/ 	.byte	0x05
	.zero		1


	//   ....[23]....
        /*0260*/ 	.word	0x00000c50
        /*0264*/ 	.word	0x000000ff
        /*0268*/ 	.word	0x000000c0
        /*026c*/ 	.short	0x0100
        /*026e*/ 	.byte	0x05
	.zero		1


	//   ....[24]....
        /*0270*/ 	.word	0x00000c60
        /*0274*/ 	.word	0x000000ff
        /*0278*/ 	.word	0x000000b8
        /*027c*/ 	.short	0x0100
        /*027e*/ 	.byte	0x05
	.zero		1


	//   ....[25]....
        /*0280*/ 	.word	0x00000c70
        /*0284*/ 	.word	0x000000ff
        /*0288*/ 	.word	0x000000c8
        /*028c*/ 	.short	0x0100
        /*028e*/ 	.byte	0x05
	.zero		1


	//   ....[26]....
        /*0290*/ 	.word	0x00001540
        /*0294*/ 	.word	0x00000003
        /*0298*/ 	.word	0x000000c0
        /*029c*/ 	.short	0x010a
        /*029e*/ 	.byte	0xff
	.zero		1


	//   ....[27]....
        /*02a0*/ 	.word	0x00001570
        /*02a4*/ 	.word	0x00000003
        /*02a8*/ 	.word	0x000000b0
        /*02ac*/ 	.short	0x0101
        /*02ae*/ 	.byte	0xff
	.zero		1


	//   ....[28]....
        /*02b0*/ 	.word	0x00001640
        /*02b4*/ 	.word	0x000000ff
        /*02b8*/ 	.word	0x00000010
        /*02bc*/ 	.short	0x010a
        /*02be*/ 	.byte	0x08
	.zero		1


	//   ....[29]....
        /*02c0*/ 	.word	0x000016e0
        /*02c4*/ 	.word	0x000000ff
        /*02c8*/ 	.word	0x00000010
        /*02cc*/ 	.short	0x010a
        /*02ce*/ 	.byte	0x21
	.zero		1


	//   ....[30]....
        /*02d0*/ 	.word	0x00001830
        /*02d4*/ 	.word	0x000000ff
        /*02d8*/ 	.word	0x00000010
        /*02dc*/ 	.short	0x010a
        /*02de*/ 	.byte	0x08
	.zero		1


	//   ....[31]....
        /*02e0*/ 	.word	0x00001940
        /*02e4*/ 	.word	0x000000ff
        /*02e8*/ 	.word	0x00000048
        /*02ec*/ 	.short	0x0101
        /*02ee*/ 	.byte	0x04
	.zero		1


	//   ....[32]....
        /*02f0*/ 	.word	0x00001960
        /*02f4*/ 	.word	0x000000ff
        /*02f8*/ 	.word	0x00000010
        /*02fc*/ 	.short	0x010a
        /*02fe*/ 	.byte	0x08
	.zero		1


	//   ....[33]....
        /*0300*/ 	.word	0x000019e0
        /*0304*/ 	.word	0x000000ff
        /*0308*/ 	.word	0x00000010
        /*030c*/ 	.short	0x010a
        /*030e*/ 	.byte	0x11
	.zero		1


	//   ....[34]....
        /*0310*/ 	.word	0x00001b30
        /*0314*/ 	.word	0x000000ff
        /*0318*/ 	.word	0x00000010
        /*031c*/ 	.short	0x010a
        /*031e*/ 	.byte	0x08
	.zero		1


	//   ....[35]....
        /*0320*/ 	.word	0x00001c70
        /*0324*/ 	.word	0x00000002
        /*0328*/ 	.word	0x00000050
        /*032c*/ 	.short	0x010a
        /*032e*/ 	.byte	0xff
	.zero		1


	//   ....[36]....
        /*0330*/ 	.word	0x00001d30
        /*0334*/ 	.word	0x00000002
        /*0338*/ 	.word	0x00000000
        /*033c*/ 	.short	0x0101
        /*033e*/ 	.byte	0xff
	.zero		1


	//   ....[37]....
        /*0340*/ 	.word	0x00002290
        /*0344*/ 	.word	0x000000ff
        /*0348*/ 	.word	0x00000000
        /*034c*/ 	.short	0x010a
        /*034e*/ 	.byte	0x04
	.zero		1


	//   ....[38]....
        /*0350*/ 	.word	0x00002330
        /*0354*/ 	.word	0x00000000
        /*0358*/ 	.word	0x00000000
        /*035c*/ 	.short	0x010a
        /*035e*/ 	.byte	0xff
	.zero		1


	//   ....[39]....
        /*0360*/ 	.word	0x00002450
        /*0364*/ 	.word	0x00000000
        /*0368*/ 	.word	0x000000b0
        /*036c*/ 	.short	0x010a
        /*036e*/ 	.byte	0xff
	.zero		1


	//   ....[40]....
        /*0370*/ 	.word	0x000024b0
        /*0374*/ 	.word	0x00000004
        /*0378*/ 	.word	0x00000000
        /*037c*/ 	.short	0x0101
        /*037e*/ 	.byte	0xff
	.zero		1


	//   ....[41]....
        /*0380*/ 	.word	0x000024d0
        /*0384*/ 	.word	0x000000ff
        /*0388*/ 	.word	0x00000060
        /*038c*/ 	.short	0x010a
        /*038e*/ 	.byte	0x05
	.zero		1


	//   ....[42]....
        /*0390*/ 	.word	0x000025f0
        /*0394*/ 	.word	0x00000000
        /*0398*/ 	.word	0x00000050
        /*039c*/ 	.short	0x010a
        /*039e*/ 	.byte	0xff
	.zero		1


	//   ....[43]....
        /*03a0*/ 	.word	0x00002700
        /*03a4*/ 	.word	0x00000000
        /*03a8*/ 	.word	0x00000000
        /*03ac*/ 	.short	0x0101
        /*03ae*/ 	.byte	0xff
	.zero		1


	//   ....[44]....
        /*03b0*/ 	.word	0x00002790
        /*03b4*/ 	.word	0x000000ff
        /*03b8*/ 	.word	0x00000060
        /*03bc*/ 	.short	0x0106
        /*03be*/ 	.byte	0x05
	.zero		1


	//   ....[45]....
        /*03c0*/ 	.word	0x000027b0
        /*03c4*/ 	.word	0x000000ff
        /*03c8*/ 	.word	0x00000060
        /*03cc*/ 	.short	0x010a
        /*03ce*/ 	.byte	0x05
	.zero		1


	//   ....[46]....
        /*03d0*/ 	.word	0x00002840
        /*03d4*/ 	.word	0x000000ff
        /*03d8*/ 	.word	0x00000060
        /*03dc*/ 	.short	0x0106
        /*03de*/ 	.byte	0x04
	.zero		1


	//   ....[47]....
        /*03e0*/ 	.word	0x00002880
        /*03e4*/ 	.word	0x00000000
        /*03e8*/ 	.word	0x00000060
        /*03ec*/ 	.short	0x010a
        /*03ee*/ 	.byte	0xff
	.zero		1


	//   ....[48]....
        /*03f0*/ 	.word	0x00002d80
        /*03f4*/ 	.word	0x00000000
        /*03f8*/ 	.word	0x00000050
        /*03fc*/ 	.short	0x010a
        /*03fe*/ 	.byte	0xff
	.zero		1


	//   ....[49]....
        /*0400*/ 	.word	0x00002e80
        /*0404*/ 	.word	0x00000003
        /*0408*/ 	.word	0x00000000
        /*040c*/ 	.short	0x0101
        /*040e*/ 	.byte	0xff
	.zero		1


	//   ....[50]....
        /*0410*/ 	.word	0x00002e90
        /*0414*/ 	.word	0x000000ff
        /*0418*/ 	.word	0x00000000
        /*041c*/ 	.short	0x010a
        /*041e*/ 	.byte	0x04
	.zero		1


	//   ....[51]....
        /*0420*/ 	.word	0x00002f10
        /*0424*/ 	.word	0x000000ff
        /*0428*/ 	.word	0x00000090
        /*042c*/ 	.short	0x010a
        /*042e*/ 	.byte	0x08
	.zero		1


	//   ....[52]....
        /*0430*/ 	.word	0x00002ff0
        /*0434*/ 	.word	0x000000ff
        /*0438*/ 	.word	0x00000000
        /*043c*/ 	.short	0x010a
        /*043e*/ 	.byte	0x07
	.zero		1


	//   ....[53]....
        /*0440*/ 	.word	0x00003130
        /*0444*/ 	.word	0x000000ff
        /*0448*/ 	.word	0x00000000
        /*044c*/ 	.short	0x010a
        /*044e*/ 	.byte	0x04
	.zero		1


	//   ....[54]....
        /*0450*/ 	.word	0x00003320
        /*0454*/ 	.word	0x000000ff
        /*0458*/ 	.word	0x00000000
        /*045c*/ 	.short	0x010a
        /*045e*/ 	.byte	0x05
	.zero		1


	//   ....[55]....
        /*0460*/ 	.word	0x000033b0
        /*0464*/ 	.word	0x000000ff
        /*0468*/ 	.word	0x00000000
        /*046c*/ 	.short	0x010a
        /*046e*/ 	.byte	0x05
	.zero		1


	//   ....[56]....
        /*0470*/ 	.word	0x00003440
        /*0474*/ 	.word	0x000000ff
        /*0478*/ 	.word	0x00000000
        /*047c*/ 	.short	0x010a
        /*047e*/ 	.byte	0x05
	.zero		1


	//   ....[57]....
        /*0480*/ 	.word	0x000034d0
        /*0484*/ 	.word	0x000000ff
        /*0488*/ 	.word	0x00000000
        /*048c*/ 	.short	0x010a
        /*048e*/ 	.byte	0x07
	.zero		1


	//   ....[58]....
        /*0490*/ 	.word	0x00003930
        /*0494*/ 	.word	0x00000000
        /*0498*/ 	.word	0x00000050
        /*049c*/ 	.short	0x010a
        /*049e*/ 	.byte	0xff
	.zero		1


	//   ....[59]....
        /*04a0*/ 	.word	0x000039f0
        /*04a4*/ 	.word	0x00000000
        /*04a8*/ 	.word	0x00000000
        /*04ac*/ 	.short	0x0101
        /*04ae*/ 	.byte	0xff
	.zero		1


	//   ....[60]....
        /*04b0*/ 	.word	0x00003d10
        /*04b4*/ 	.word	0x000000ff
        /*04b8*/ 	.word	0x00000048
        /*04bc*/ 	.short	0x010a
        /*04be*/ 	.byte	0x07
	.zero		1


	//   ....[61]....
        /*04c0*/ 	.word	0x00003f00
        /*04c4*/ 	.word	0x000000ff
        /*04c8*/ 	.word	0x00000030
        /*04cc*/ 	.short	0x010a
        /*04ce*/ 	.byte	0x07
	.zero		1


	//   ....[62]....
        /*04d0*/ 	.word	0x000040d0
        /*04d4*/ 	.word	0x000000ff
        /*04d8*/ 	.word	0x00000020
        /*04dc*/ 	.short	0x010b
        /*04de*/ 	.byte	0x07
	.zero		1


	//   ....[63]....
        /*04e0*/ 	.word	0x00004140
        /*04e4*/ 	.word	0x000000ff
        /*04e8*/ 	.word	0x00000000
        /*04ec*/ 	.short	0x0101
        /*04ee*/ 	.byte	0x08
	.zero		1


	//   ....[64]....
        /*04f0*/ 	.word	0x00004170
        /*04f4*/ 	.word	0x000000ff
        /*04f8*/ 	.word	0x00000038
        /*04fc*/ 	.short	0x010a
        /*04fe*/ 	.byte	0x07
	.zero		1


	//   ....[65]....
        /*0500*/ 	.word	0x00004380
        /*0504*/ 	.word	0x000000ff
        /*0508*/ 	.word	0x00000028
        /*050c*/ 	.short	0x010b
        /*050e*/ 	.byte	0x07
	.zero		1


	//   ....[66]....
        /*0510*/ 	.word	0x000043a0
        /*0514*/ 	.word	0x000000ff
        /*0518*/ 	.word	0x00000000
        /*051c*/ 	.short	0x0101
        /*051e*/ 	.byte	0x0d
	.zero		1


	//   ....[67]....
        /*0520*/ 	.word	0x000043d0
        /*0524*/ 	.word	0x000000ff
        /*0528*/ 	.word	0x00000030
        /*052c*/ 	.short	0x010a
        /*052e*/ 	.byte	0x07
	.zero		1


	//   ....[68]....
        /*0530*/ 	.word	0x00004410
        /*0534*/ 	.word	0x00000000
        /*0538*/ 	.word	0x00000038
        /*053c*/ 	.short	0x010a
        /*053e*/ 	.byte	0xff
	.zero		1


	//   ....[69]....
        /*0540*/ 	.word	0x00004760
        /*0544*/ 	.word	0x00000000
        /*0548*/ 	.word	0x00000050
        /*054c*/ 	.short	0x010a
        /*054e*/ 	.byte	0xff
	.zero		1


	//   ....[70]....
        /*0550*/ 	.word	0x00004870
        /*0554*/ 	.word	0x00000000
        /*0558*/ 	.word	0x00000000
        /*055c*/ 	.short	0x0101
        /*055e*/ 	.byte	0xff
	.zero		1


	//   ....[71]....
        /*0560*/ 	.word	0x000052c0
        /*0564*/ 	.word	0x00000000
        /*0568*/ 	.word	0x00000020
        /*056c*/ 	.short	0x010a
        /*056e*/ 	.byte	0xff
	.zero		1


	//   ....[72]....
        /*0570*/ 	.word	0x00005330
        /*0574*/ 	.word	0x0000006c
        /*0578*/ 	.word	0x00000070
        /*057c*/ 	.short	0x010a
        /*057e*/ 	.byte	0xff
	.zero		1


	//   ....[73]....
        /*0580*/ 	.word	0x00005410
        /*0584*/ 	.word	0x00000000
        /*0588*/ 	.word	0x00000020
        /*058c*/ 	.short	0x010a
        /*058e*/ 	.byte	0xff
	.zero		1


	//   ....[74]....
        /*0590*/ 	.word	0x00005530
        /*0594*/ 	.word	0x00000000
        /*0598*/ 	.word	0x00000000
        /*059c*/ 	.short	0x0101
        /*059e*/ 	.byte	0xff
	.zero		1


	//   ....[75]....
        /*05a0*/ 	.word	0x000055b0
        /*05a4*/ 	.word	0x0000006c
        /*05a8*/ 	.word	0x00000070
        /*05ac*/ 	.short	0x010a
        /*05ae*/ 	.byte	0xff
	.zero		1


	//   ....[76]....
        /*05b0*/ 	.word	0x00006120
        /*05b4*/ 	.word	0x0000004b
        /*05b8*/ 	.word	0x00000020
        /*05bc*/ 	.short	0x010a
        /*05be*/ 	.byte	0xff
	.zero		1


	//   ....[77]....
        /*05c0*/ 	.word	0x000061d0
        /*05c4*/ 	.word	0x0000004b
        /*05c8*/ 	.word	0x00000020
        /*05cc*/ 	.short	0x010a
        /*05ce*/ 	.byte	0xff
	.zero		1


	//   ....[78]....
        /*05d0*/ 	.word	0x000062f0
        /*05d4*/ 	.word	0x00000000
        /*05d8*/ 	.word	0x00000000
        /*05dc*/ 	.short	0x0101
        /*05de*/ 	.byte	0xff
	.zero		1


	//   ....[79]....
        /*05e0*/ 	.word	0x000066a0
        /*05e4*/ 	.word	0x000000ff
        /*05e8*/ 	.word	0x00000000
        /*05ec*/ 	.short	0x0101
        /*05ee*/ 	.byte	0x05
	.zero		1


	//   ....[80]....
        /*05f0*/ 	.word	0x00006fe0
        /*05f4*/ 	.word	0x00000003
        /*05f8*/ 	.word	0x000000c0
        /*05fc*/ 	.short	0x010a
        /*05fe*/ 	.byte	0xff
	.zero		1


	//   ....[81]....
        /*0600*/ 	.word	0x00007040
        /*0604*/ 	.word	0x00000002
        /*0608*/ 	.word	0x00000010
        /*060c*/ 	.short	0x010a
        /*060e*/ 	.byte	0xff
	.zero		1


	//   ....[82]....
        /*0610*/ 	.word	0x000070a0
        /*0614*/ 	.word	0x00000002
        /*0618*/ 	.word	0x00000010
        /*061c*/ 	.short	0x010a
        /*061e*/ 	.byte	0xff
	.zero		1


	//   ....[83]....
        /*0620*/ 	.word	0x000070f0
        /*0624*/ 	.word	0x00000002
        /*0628*/ 	.word	0x00000050
        /*062c*/ 	.short	0x010a
        /*062e*/ 	.byte	0xff
	.zero		1


	//   ....[84]....
        /*0630*/ 	.word	0x00007150
        /*0634*/ 	.word	0x00000000
        /*0638*/ 	.word	0x00000000
        /*063c*/ 	.short	0x010a
        /*063e*/ 	.byte	0xff
	.zero		1


	//   ....[85]....
        /*0640*/ 	.word	0x000071a0
        /*0644*/ 	.word	0x00000000
        /*0648*/ 	.word	0x000000b0
        /*064c*/ 	.short	0x010a
        /*064e*/ 	.byte	0xff
	.zero		1


	//   ....[86]....
        /*0650*/ 	.word	0x00007200
        /*0654*/ 	.word	0x00000000
        /*0658*/ 	.word	0x00000060
        /*065c*/ 	.short	0x010a
        /*065e*/ 	.byte	0xff
	.zero		1


	//   ....[87]....
        /*0660*/ 	.word	0x00007250
        /*0664*/ 	.word	0x00000000
        /*0668*/ 	.word	0x00000050
        /*066c*/ 	.short	0x010a
        /*066e*/ 	.byte	0xff
	.zero		1


	//   ....[88]....
        /*0670*/ 	.word	0x000072b0
        /*0674*/ 	.word	0x00000000
        /*0678*/ 	.word	0x00000060
        /*067c*/ 	.short	0x010a
        /*067e*/ 	.byte	0xff
	.zero		1


	//   ....[89]....
        /*0680*/ 	.word	0x00007300
        /*0684*/ 	.word	0x00000000
        /*0688*/ 	.word	0x00000050
        /*068c*/ 	.short	0x010a
        /*068e*/ 	.byte	0xff
	.zero		1


	//   ....[90]....
        /*0690*/ 	.word	0x00007360
        /*0694*/ 	.word	0x00000003
        /*0698*/ 	.word	0x00000090
        /*069c*/ 	.short	0x010a
        /*069e*/ 	.byte	0xff
	.zero		1


	//   ....[91]....
        /*06a0*/ 	.word	0x000073c0
        /*06a4*/ 	.word	0x00000000
        /*06a8*/ 	.word	0x00000000
        /*06ac*/ 	.short	0x010a
        /*06ae*/ 	.byte	0xff
	.zero		1


	//   ....[92]....
        /*06b0*/ 	.word	0x00007420
        /*06b4*/ 	.word	0x00000000
        /*06b8*/ 	.word	0x00000000
        /*06bc*/ 	.short	0x010a
        /*06be*/ 	.byte	0xff
	.zero		1


	//   ....[93]....
        /*06c0*/ 	.word	0x00007480
        /*06c4*/ 	.word	0x00000000
        /*06c8*/ 	.word	0x00000000
        /*06cc*/ 	.short	0x010a
        /*06ce*/ 	.byte	0xff
	.zero		1


	//   ....[94]....
        /*06d0*/ 	.word	0x000074e0
        /*06d4*/ 	.word	0x00000000
        /*06d8*/ 	.word	0x00000000
        /*06dc*/ 	.short	0x010a
        /*06de*/ 	.byte	0xff
	.zero		1


	//   ....[95]....
        /*06e0*/ 	.word	0x00007540
        /*06e4*/ 	.word	0x00000000
        /*06e8*/ 	.word	0x00000000
        /*06ec*/ 	.short	0x010a
        /*06ee*/ 	.byte	0xff
	.zero		1


	//   ....[96]....
        /*06f0*/ 	.word	0x00007590
        /*06f4*/ 	.word	0x00000000
        /*06f8*/ 	.word	0x00000050
        /*06fc*/ 	.short	0x010a
        /*06fe*/ 	.byte	0xff
	.zero		1


	//   ....[97]....
        /*0700*/ 	.word	0x000075f0
        /*0704*/ 	.word	0x00000000
        /*0708*/ 	.word	0x00000048
        /*070c*/ 	.short	0x010a
        /*070e*/ 	.byte	0xff
	.zero		1


	//   ....[98]....
        /*0710*/ 	.word	0x00007650
        /*0714*/ 	.word	0x00000003
        /*0718*/ 	.word	0x00000030
        /*071c*/ 	.short	0x010a
        /*071e*/ 	.byte	0xff
	.zero		1


	//   ....[99]....
        /*0720*/ 	.word	0x000076b0
        /*0724*/ 	.word	0x00000003
        /*0728*/ 	.word	0x00000038
        /*072c*/ 	.short	0x010a
        /*072e*/ 	.byte	0xff
	.zero		1


	//   ....[100]....
        /*0730*/ 	.word	0x00007710
        /*0734*/ 	.word	0x00000000
        /*0738*/ 	.word	0x00000030
        /*073c*/ 	.short	0x010a
        /*073e*/ 	.byte	0xff
	.zero		1


	//   ....[101]....
        /*0740*/ 	.word	0x00007760
        /*0744*/ 	.word	0x00000000
        /*0748*/ 	.word	0x00000050
        /*074c*/ 	.short	0x010a
        /*074e*/ 	.byte	0xff
	.zero		1


	//   ....[102]....
        /*0750*/ 	.word	0x000077b0
        /*0754*/ 	.word	0x00000000
        /*0758*/ 	.word	0x00000020
        /*075c*/ 	.short	0x010a
        /*075e*/ 	.byte	0xff
	.zero		1


	//   ....[103]....
        /*0760*/ 	.word	0x00007800
        /*0764*/ 	.word	0x0000006c
        /*0768*/ 	.word	0x00000070
        /*076c*/ 	.short	0x010a
        /*076e*/ 	.byte	0xff
	.zero		1


	//   ....[104]....
        /*0770*/ 	.word	0x00007850
        /*0774*/ 	.word	0x0000004b
        /*0778*/ 	.word	0x00000020
        /*077c*/ 	.short	0x010a
        /*077e*/ 	.byte	0xff
	.zero		1


	//----- nvinfo : EIATTR_NUM_MBARRIERS
	.align		4
.L_47:
        /*0780*/ 	.byte	0x03, 0x38
        /*0782*/ 	.short	0x001a


	//----- nvinfo : EIATTR_EXIT_INSTR_OFFSETS
	.align		4
        /*0784*/ 	.byte	0x04, 0x1c
        /*0786*/ 	.short	(.L_49 - .L_48)


	//   ....[0]....
.L_48:
        /*0788*/ 	.word	0x00002360


	//   ....[1]....
        /*078c*/ 	.word	0x00002850


	//   ....[2]....
        /*0790*/ 	.word	0x000028b0


	//   ....[3]....
        /*0794*/ 	.word	0x00003730


	//   ....[4]....
        /*0798*/ 	.word	0x00004440


	//   ....[5]....
        /*079c*/ 	.word	0x00004480


	//   ....[6]....
        /*07a0*/ 	.word	0x00006fd0


	//----- nvinfo : EIATTR_MAX_THREADS
	.align		4
.L_49:
        /*07a4*/ 	.byte	0x04, 0x05
        /*07a6*/ 	.short	(.L_51 - .L_50)
.L_50:
        /*07a8*/ 	.word	0x00000100
        /*07ac*/ 	.word	0x00000001
        /*07b0*/ 	.word	0x00000001


	//----- nvinfo : EIATTR_CRS_STACK_SIZE
	.align		4
.L_51:
        /*07b4*/ 	.byte	0x04, 0x1e
        /*07b6*/ 	.short	(.L_53 - .L_52)
.L_52:
        /*07b8*/ 	.word	0x00000000


	//----- nvinfo : EIATTR_CBANK_PARAM_SIZE
	.align		4
.L_53:
        /*07bc*/ 	.byte	0x03, 0x19
        /*07be*/ 	.short	0x0800


	//----- nvinfo : EIATTR_PARAM_CBANK
	.align		4
        /*07c0*/ 	.byte	0x04, 0x0a
        /*07c2*/ 	.short	(.L_55 - .L_54)
	.align		4
.L_54:
        /*07c4*/ 	.word	index@(.nv.constant0._ZN7cutlass13device_kernelINS_4gemm6kernel13GemmUniversalIN4cute5tupleIJiiiiEEENS1_10collective13CollectiveMmaINS1_35MainloopSm100TmaUmmaWarpSpecializedILi2ELi2ELi4ENS5_IJNS4_1CILi1EEESB_SB_EEEEENS5_IJNSA_ILi64EEENSA_ILi128EEESE_EEEaNS5_IJlSB_lEEEaSH_NS4_8TiledMMAINS4_8MMA_AtomIJNS4_15SM100_MMA_S8_SSIaaiLi64ELi128ELNS4_4UMMA5MajorE0ELSM_0ELNSL_8SaturateE0EEEEEENS4_6LayoutISC_NS5_IJNSA_ILi0EEESR_SR_EEEEENS5_IJNS4_10UnderscoreESU_SU_EEEEENS4_13SM90_TMA_LOADENS4_14ComposedLayoutINS4_7SwizzleILi2ELi4ELi3EEENS4_18smem_ptr_flag_bitsILi8EEENSQ_INS5_IJNSA_ILi8EEESE_EEENS5_IJSE_SB_EEEEEEEvNS4_8identityESX_S17_vS18_EENS_8epilogue10collective18CollectiveEpilogueINS1A_23Sm100TmaWarpSpecializedILi2ELi2ELi32ELb0ELb0EEEJSG_NS5_IJNSQ_ISE_SB_EES1F_EEEaSH_aSH_NS1A_6fusion15FusionCallbacksIS1E_NS1H_17LinearCombinationIaiaiLNS_15FloatRoundStyleE2EEESG_S1G_JEEENS4_5SM1004TMEM4LOAD26SM100_TMEM_LOAD_16dp32b32xESX_S17_NS4_39AutoVectorizingCopyWithAssumedAlignmentILi128EEENS4_14SM90_TMA_STOREES17_S1S_S1S_EEEvvEEEEvNT_6ParamsE)
        /*07c8*/ 	.short	0x0380
        /*07ca*/ 	.short	0x0800


	//----- nvinfo : EIATTR_SW_WAR
	.align		4
.L_55:
        /*07cc*/ 	.byte	0x04, 0x36
        /*07ce*/ 	.short	(.L_57 - .L_56)
.L_56:
        /*07d0*/ 	.word	0x00000008
.L_57:


//--------------------- .nv.callgraph             --------------------------
	.section	.nv.callgraph,"",@"SHT_CUDA_CALLGRAPH"
	.align	4
	.sectionentsize	8
	.align		4
        /*0000*/ 	.word	0x00000000
	.align		4
        /*0004*/ 	.word	0xffffffff
	.align		4
        /*0008*/ 	.word	index@(_ZN7cutlass13device_kernelINS_4gemm6kernel13GemmUniversalIN4cute5tupleIJiiiiEEENS1_10collective13CollectiveMmaINS1_35MainloopSm100TmaUmmaWarpSpecializedILi2ELi2ELi4ENS5_IJNS4_1CILi1EEESB_SB_EEEEENS5_IJNSA_ILi64EEENSA_ILi128EEESE_EEEaNS5_IJlSB_lEEEaSH_NS4_8TiledMMAINS4_8MMA_AtomIJNS4_15SM100_MMA_S8_SSIaaiLi64ELi128ELNS4_4UMMA5MajorE0ELSM_0ELNSL_8SaturateE0EEEEEENS4_6LayoutISC_NS5_IJNSA_ILi0EEESR_SR_EEEEENS5_IJNS4_10UnderscoreESU_SU_EEEEENS4_13SM90_TMA_LOADENS4_14ComposedLayoutINS4_7SwizzleILi2ELi4ELi3EEENS4_18smem_ptr_flag_bitsILi8EEENSQ_INS5_IJNSA_ILi8EEESE_EEENS5_IJSE_SB_EEEEEEEvNS4_8identityESX_S17_vS18_EENS_8epilogue10collective18CollectiveEpilogueINS1A_23Sm100TmaWarpSpecializedILi2ELi2ELi32ELb0ELb0EEEJSG_NS5_IJNSQ_ISE_SB_EES1F_EEEaSH_aSH_NS1A_6fusion15FusionCallbacksIS1E_NS1H_17LinearCombinationIaiaiLNS_15FloatRoundStyleE2EEESG_S1G_JEEENS4_5SM1004TMEM4LOAD26SM100_TMEM_LOAD_16dp32b32xESX_S17_NS4_39AutoVectorizingCopyWithAssumedAlignmentILi128EEENS4_14SM90_TMA_STOREES17_S1S_S1S_EEEvvEEEEvNT_6ParamsE)
	.align		4
        /*000c*/ 	.word	index@(__assertfail)
	.align		4
        /*0010*/ 	.word	0x00000000
	.align		4
        /*0014*/ 	.word	0xfffffffe
	.align		4
        /*0018*/ 	.word	0x00000000
	.align		4
        /*001c*/ 	.word	0xfffffffd
	.align		4
        /*0020*/ 	.word	0x00000000
	.align		4
        /*0024*/ 	.word	0xfffffffc


//--------------------- .nv.constant4             --------------------------
	.section	.nv.constant4,"a",@progbits
	.align	8
	.align		8
.nv.constant4:
        /*0000*/ 	.dword	__assertfail
	.align		8
        /*0008*/ 	.dword	__unnamed_1
	.align		8
        /*0010*/ 	.dword	__unnamed_2
	.align		8
        /*0018*/ 	.dword	_ZN40_INTERNAL_29241c01_4_k_cu_fc7d431e_288354cuda3std3__45__cpo5beginE
	.align		8
        /*0020*/ 	.dword	_ZN40_INTERNAL_29241c01_4_k_cu_fc7d431e_288354cuda3std3__45__cpo3endE
	.align		8
        /*0028*/ 	.dword	_ZN40_INTERNAL_29241c01_4_k_cu_fc7d431e_288354cuda3std3__45__cpo6cbeginE
	.align		8
        /*0030*/ 	.dword	_ZN40_INTERNAL_29241c01_4_k_cu_fc7d431e_288354cuda3std3__45__cpo4cendE
	.align		8
        /*0038*/ 	.dword	_ZN40_INTERNAL_29241c01_4_k_cu_fc7d431e_288354cuda3std3__442_GLOBAL__N__29241c01_4_k_cu_fc7d431e_288356ignoreE
	.align		8
        /*0040*/ 	.dword	_ZN40_INTERNAL_29241c01_4_k_cu_fc7d431e_288354cuda3std3__419piecewise_constructE
	.align		8
        /*0048*/ 	.dword	_ZN40_INTERNAL_29241c01_4_k_cu_fc7d431e_288354cuda3std3__48in_placeE
	.align		8
        /*0050*/ 	.dword	_ZN40_INTERNAL_29241c01_4_k_cu_fc7d431e_288354cuda3std6ranges3__45__cpo4swapE
	.align		8
        /*0058*/ 	.dword	_ZN40_INTERNAL_29241c01_4_k_cu_fc7d431e_288354cuda3std6ranges3__45__cpo9iter_moveE
	.align		8
        /*0060*/ 	.dword	_ZN40_INTERNAL_29241c01_4_k_cu_fc7d431e_288354cute7productE
	.align		8
        /*0068*/ 	.dword	_ZN40_INTERNAL_29241c01_4_k_cu_fc7d431e_288354cute1_E
	.align		8
        /*0070*/ 	.dword	$str$25
	.align		8
        /*0078*/ 	.dword	$str$26
	.align		8
        /*0080*/ 	.dword	$str$27
	.align		8
        /*0088*/ 	.dword	$str$28


//--------------------- .text._ZN7cutlass13device_kernelINS_4gemm6kernel13GemmUniversalIN4cute5tupleIJiiiiEEENS1_10collective13CollectiveMmaINS1_35MainloopSm100TmaUmmaWarpSpecializedILi2ELi2ELi4ENS5_IJNS4_1CILi1EEESB_SB_EEEEENS5_IJNSA_ILi64EEENSA_ILi128EEESE_EEEaNS5_IJlSB_lEEEaSH_NS4_8TiledMMAINS4_8MMA_AtomIJNS4_15SM100_MMA_S8_SSIaaiLi64ELi128ELNS4_4UMMA5MajorE0ELSM_0ELNSL_8SaturateE0EEEEEENS4_6LayoutISC_NS5_IJNSA_ILi0EEESR_SR_EEEEENS5_IJNS4_10UnderscoreESU_SU_EEEEENS4_13SM90_TMA_LOADENS4_14ComposedLayoutINS4_7SwizzleILi2ELi4ELi3EEENS4_18smem_ptr_flag_bitsILi8EEENSQ_INS5_IJNSA_ILi8EEESE_EEENS5_IJSE_SB_EEEEEEEvNS4_8identityESX_S17_vS18_EENS_8epilogue10collective18CollectiveEpilogueINS1A_23Sm100TmaWarpSpecializedILi2ELi2ELi32ELb0ELb0EEEJSG_NS5_IJNSQ_ISE_SB_EES1F_EEEaSH_aSH_NS1A_6fusion15FusionCallbacksIS1E_NS1H_17LinearCombinationIaiaiLNS_15FloatRoundStyleE2EEESG_S1G_JEEENS4_5SM1004TMEM4LOAD26SM100_TMEM_LOAD_16dp32b32xESX_S17_NS4_39AutoVectorizingCopyWithAssumedAlignmentILi128EEENS4_14SM90_TMA_STOREES17_S1S_S1S_EEEvvEEEEvNT_6ParamsE --------------------------
	.section	.text._ZN7cutlass13device_kernelINS_4gemm6kernel13GemmUniversalIN4cute5tupleIJiiiiEEENS1_10collective13CollectiveMmaINS1_35MainloopSm100TmaUmmaWarpSpecializedILi2ELi2ELi4ENS5_IJNS4_1CILi1EEESB_SB_EEEEENS5_IJNSA_ILi64EEENSA_ILi128EEESE_EEEaNS5_IJlSB_lEEEaSH_NS4_8TiledMMAINS4_8MMA_AtomIJNS4_15SM100_MMA_S8_SSIaaiLi64ELi128ELNS4_4UMMA5MajorE0ELSM_0ELNSL_8SaturateE0EEEEEENS4_6LayoutISC_NS5_IJNSA_ILi0EEESR_SR_EEEEENS5_IJNS4_10UnderscoreESU_SU_EEEEENS4_13SM90_TMA_LOADENS4_14ComposedLayoutINS4_7SwizzleILi2ELi4ELi3EEENS4_18smem_ptr_flag_bitsILi8EEENSQ_INS5_IJNSA_ILi8EEESE_EEENS5_IJSE_SB_EEEEEEEvNS4_8identityESX_S17_vS18_EENS_8epilogue10collective18CollectiveEpilogueINS1A_23Sm100TmaWarpSpecializedILi2ELi2ELi32ELb0ELb0EEEJSG_NS5_IJNSQ_ISE_SB_EES1F_EEEaSH_aSH_NS1A_6fusion15FusionCallbacksIS1E_NS1H_17LinearCombinationIaiaiLNS_15FloatRoundStyleE2EEESG_S1G_JEEENS4_5SM1004TMEM4LOAD26SM100_TMEM_LOAD_16dp32b32xESX_S17_NS4_39AutoVectorizingCopyWithAssumedAlignmentILi128EEENS4_14SM90_TMA_STOREES17_S1S_S1S_EEEvvEEEEvNT_6ParamsE,"ax",@progbits
	.align	128
.text._ZN7cutlass13device_kernelINS_4gemm6kernel13GemmUniversalIN4cute5tupleIJiiiiEEENS1_10collective13CollectiveMmaINS1_35MainloopSm100TmaUmmaWarpSpecializedILi2ELi2ELi4ENS5_IJNS4_1CILi1EEESB_SB_EEEEENS5_IJNSA_ILi64EEENSA_ILi128EEESE_EEEaNS5_IJlSB_lEEEaSH_NS4_8TiledMMAINS4_8MMA_AtomIJNS4_15SM100_MMA_S8_SSIaaiLi64ELi128ELNS4_4UMMA5MajorE0ELSM_0ELNSL_8SaturateE0EEEEEENS4_6LayoutISC_NS5_IJNSA_ILi0EEESR_SR_EEEEENS5_IJNS4_10UnderscoreESU_SU_EEEEENS4_13SM90_TMA_LOADENS4_14ComposedLayoutINS4_7SwizzleILi2ELi4ELi3EEENS4_18smem_ptr_flag_bitsILi8EEENSQ_INS5_IJNSA_ILi8EEESE_EEENS5_IJSE_SB_EEEEEEEvNS4_8identityESX_S17_vS18_EENS_8epilogue10collective18CollectiveEpilogueINS1A_23Sm100TmaWarpSpecializedILi2ELi2ELi32ELb0ELb0EEEJSG_NS5_IJNSQ_ISE_SB_EES1F_EEEaSH_aSH_NS1A_6fusion15FusionCallbacksIS1E_NS1H_17LinearCombinationIaiaiLNS_15FloatRoundStyleE2EEESG_S1G_JEEENS4_5SM1004TMEM4LOAD26SM100_TMEM_LOAD_16dp32b32xESX_S17_NS4_39AutoVectorizingCopyWithAssumedAlignmentILi128EEENS4_14SM90_TMA_STOREES17_S1S_S1S_EEEvvEEEEvNT_6ParamsE:
        .type           _ZN7cutlass13device_kernelINS_4gemm6kernel13GemmUniversalIN4cute5tupleIJiiiiEEENS1_10collective13CollectiveMmaINS1_35MainloopSm100TmaUmmaWarpSpecializedILi2ELi2ELi4ENS5_IJNS4_1CILi1EEESB_SB_EEEEENS5_IJNSA_ILi64EEENSA_ILi128EEESE_EEEaNS5_IJlSB_lEEEaSH_NS4_8TiledMMAINS4_8MMA_AtomIJNS4_15SM100_MMA_S8_SSIaaiLi64ELi128ELNS4_4UMMA5MajorE0ELSM_0ELNSL_8SaturateE0EEEEEENS4_6LayoutISC_NS5_IJNSA_ILi0EEESR_SR_EEEEENS5_IJNS4_10UnderscoreESU_SU_EEEEENS4_13SM90_TMA_LOADENS4_14ComposedLayoutINS4_7SwizzleILi2ELi4ELi3EEENS4_18smem_ptr_flag_bitsILi8EEENSQ_INS5_IJNSA_ILi8EEESE_EEENS5_IJSE_SB_EEEEEEEvNS4_8identityESX_S17_vS18_EENS_8epilogue10collective18CollectiveEpilogueINS1A_23Sm100TmaWarpSpecializedILi2ELi2ELi32ELb0ELb0EEEJSG_NS5_IJNSQ_ISE_SB_EES1F_EEEaSH_aSH_NS1A_6fusion15FusionCallbacksIS1E_NS1H_17LinearCombinationIaiaiLNS_15FloatRoundStyleE2EEESG_S1G_JEEENS4_5SM1004TMEM4LOAD26SM100_TMEM_LOAD_16dp32b32xESX_S17_NS4_39AutoVectorizingCopyWithAssumedAlignmentILi128EEENS4_14SM90_TMA_STOREES17_S1S_S1S_EEEvvEEEEvNT_6ParamsE,@function
        .size           _ZN7cutlass13device_kernelINS_4gemm6kernel13GemmUniversalIN4cute5tupleIJiiiiEEENS1_10collective13CollectiveMmaINS1_35MainloopSm100TmaUmmaWarpSpecializedILi2ELi2ELi4ENS5_IJNS4_1CILi1EEESB_SB_EEEEENS5_IJNSA_ILi64EEENSA_ILi128EEESE_EEEaNS5_IJlSB_lEEEaSH_NS4_8TiledMMAINS4_8MMA_AtomIJNS4_15SM100_MMA_S8_SSIaaiLi64ELi128ELNS4_4UMMA5MajorE0ELSM_0ELNSL_8SaturateE0EEEEEENS4_6LayoutISC_NS5_IJNSA_ILi0EEESR_SR_EEEEENS5_IJNS4_10UnderscoreESU_SU_EEEEENS4_13SM90_TMA_LOADENS4_14ComposedLayoutINS4_7SwizzleILi2ELi4ELi3EEENS4_18smem_ptr_flag_bitsILi8EEENSQ_INS5_IJNSA_ILi8EEESE_EEENS5_IJSE_SB_EEEEEEEvNS4_8identityESX_S17_vS18_EENS_8epilogue10collective18CollectiveEpilogueINS1A_23Sm100TmaWarpSpecializedILi2ELi2ELi32ELb0ELb0EEEJSG_NS5_IJNSQ_ISE_SB_EES1F_EEEaSH_aSH_NS1A_6fusion15FusionCallbacksIS1E_NS1H_17LinearCombinationIaiaiLNS_15FloatRoundStyleE2EEESG_S1G_JEEENS4_5SM1004TMEM4LOAD26SM100_TMEM_LOAD_16dp32b32xESX_S17_NS4_39AutoVectorizingCopyWithAssumedAlignmentILi128EEENS4_14SM90_TMA_STOREES17_S1S_S1S_EEEvvEEEEvNT_6ParamsE,(.L_x_136 - _ZN7cutlass13device_kernelINS_4gemm6kernel13GemmUniversalIN4cute5tupleIJiiiiEEENS1_10collective13CollectiveMmaINS1_35MainloopSm100TmaUmmaWarpSpecializedILi2ELi2ELi4ENS5_IJNS4_1CILi1EEESB_SB_EEEEENS5_IJNSA_ILi64EEENSA_ILi128EEESE_EEEaNS5_IJlSB_lEEEaSH_NS4_8TiledMMAINS4_8MMA_AtomIJNS4_15SM100_MMA_S8_SSIaaiLi64ELi128ELNS4_4UMMA5MajorE0ELSM_0ELNSL_8SaturateE0EEEEEENS4_6LayoutISC_NS5_IJNSA_ILi0EEESR_SR_EEEEENS5_IJNS4_10UnderscoreESU_SU_EEEEENS4_13SM90_TMA_LOADENS4_14ComposedLayoutINS4_7SwizzleILi2ELi4ELi3EEENS4_18smem_ptr_flag_bitsILi8EEENSQ_INS5_IJNSA_ILi8EEESE_EEENS5_IJSE_SB_EEEEEEEvNS4_8identityESX_S17_vS18_EENS_8epilogue10collective18CollectiveEpilogueINS1A_23Sm100TmaWarpSpecializedILi2ELi2ELi32ELb0ELb0EEEJSG_NS5_IJNSQ_ISE_SB_EES1F_EEEaSH_aSH_NS1A_6fusion15FusionCallbacksIS1E_NS1H_17LinearCombinationIaiaiLNS_15FloatRoundStyleE2EEESG_S1G_JEEENS4_5SM1004TMEM4LOAD26SM100_TMEM_LOAD_16dp32b32xESX_S17_NS4_39AutoVectorizingCopyWithAssumedAlignmentILi128EEENS4_14SM90_TMA_STOREES17_S1S_S1S_EEEvvEEEEvNT_6ParamsE)
        .other          _ZN7cutlass13device_kernelINS_4gemm6kernel13GemmUniversalIN4cute5tupleIJiiiiEEENS1_10collective13CollectiveMmaINS1_35MainloopSm100TmaUmmaWarpSpecializedILi2ELi2ELi4ENS5_IJNS4_1CILi1EEESB_SB_EEEEENS5_IJNSA_ILi64EEENSA_ILi128EEESE_EEEaNS5_IJlSB_lEEEaSH_NS4_8TiledMMAINS4_8MMA_AtomIJNS4_15SM100_MMA_S8_SSIaaiLi64ELi128ELNS4_4UMMA5MajorE0ELSM_0ELNSL_8SaturateE0EEEEEENS4_6LayoutISC_NS5_IJNSA_ILi0EEESR_SR_EEEEENS5_IJNS4_10UnderscoreESU_SU_EEEEENS4_13SM90_TMA_LOADENS4_14ComposedLayoutINS4_7SwizzleILi2ELi4ELi3EEENS4_18smem_ptr_flag_bitsILi8EEENSQ_INS5_IJNSA_ILi8EEESE_EEENS5_IJSE_SB_EEEEEEEvNS4_8identityESX_S17_vS18_EENS_8epilogue10collective18CollectiveEpilogueINS1A_23Sm100TmaWarpSpecializedILi2ELi2ELi32ELb0ELb0EEEJSG_NS5_IJNSQ_ISE_SB_EES1F_EEEaSH_aSH_NS1A_6fusion15FusionCallbacksIS1E_NS1H_17LinearCombinationIaiaiLNS_15FloatRoundStyleE2EEESG_S1G_JEEENS4_5SM1004TMEM4LOAD26SM100_TMEM_LOAD_16dp32b32xESX_S17_NS4_39AutoVectorizingCopyWithAssumedAlignmentILi128EEENS4_14SM90_TMA_STOREES17_S1S_S1S_EEEvvEEEEvNT_6ParamsE,@"STO_CUDA_ENTRY STV_DEFAULT"
_ZN7cutlass13device_kernelINS_4gemm6kernel13GemmUniversalIN4cute5tupleIJiiiiEEENS1_10collective13CollectiveMmaINS1_35MainloopSm100TmaUmmaWarpSpecializedILi2ELi2ELi4ENS5_IJNS4_1CILi1EEESB_SB_EEEEENS5_IJNSA_ILi64EEENSA_ILi128EEESE_EEEaNS5_IJlSB_lEEEaSH_NS4_8TiledMMAINS4_8MMA_AtomIJNS4_15SM100_MMA_S8_SSIaaiLi64ELi128ELNS4_4UMMA5MajorE0ELSM_0ELNSL_8SaturateE0EEEEEENS4_6LayoutISC_NS5_IJNSA_ILi0EEESR_SR_EEEEENS5_IJNS4_10UnderscoreESU_SU_EEEEENS4_13SM90_TMA_LOADENS4_14ComposedLayoutINS4_7SwizzleILi2ELi4ELi3EEENS4_18smem_ptr_flag_bitsILi8EEENSQ_INS5_IJNSA_ILi8EEESE_EEENS5_IJSE_SB_EEEEEEEvNS4_8identityESX_S17_vS18_EENS_8epilogue10collective18CollectiveEpilogueINS1A_23Sm100TmaWarpSpecializedILi2ELi2ELi32ELb0ELb0EEEJSG_NS5_IJNSQ_ISE_SB_EES1F_EEEaSH_aSH_NS1A_6fusion15FusionCallbacksIS1E_NS1H_17LinearCombinationIaiaiLNS_15FloatRoundStyleE2EEESG_S1G_JEEENS4_5SM1004TMEM4LOAD26SM100_TMEM_LOAD_16dp32b32xESX_S17_NS4_39AutoVectorizingCopyWithAssumedAlignmentILi128EEENS4_14SM90_TMA_STOREES17_S1S_S1S_EEEvvEEEEvNT_6ParamsE:
[----:B------:R-:W1:Y:S01]  /*0000*/  LDC R1, c[0x0][0x37c] ;  /* 0x0000df00ff017b82 */ /* 0x000e620000000800 */
[----:B------:R-:W2:Y:S01]  /*0010*/  S2R R103, SR_TID.X ;  /* 0x0000000000677919 */ /* 0x000ea20000002100 */
[----:B------:R-:W3:Y:S01]  /*0020*/  LDCU.64 UR4, c[0x0][0x890] ;  /* 0x00011200ff0477ac */ /* 0x000ee20008000a00 */
[----:B------:R-:W-:Y:S02]  /*0030*/  PRMT R91, RZ, 0x7610, R91 ;  /* 0x00007610ff5b7816 */ /* 0x000fe4000000005b */
[----:B------:R-:W-:Y:S01]  /*0040*/  ELECT P5, URZ, PT ;  /* 0x0000000000ff782f */ /* 0x000fe200038a0000 */
[----:B------:R-:W4:Y:S01]  /*0050*/  LDCU.64 UR46, c[0x0][0x358] ;  /* 0x00006b00ff2e77ac */ /* 0x000f220008000a00 */
[----:B---3--:R-:W-:-:S04]  /*0060*/  UISETP.NE.U32.AND UP0, UPT, UR4, URZ, UPT ;  /* 0x000000ff0400728c */ /* 0x008fc8000bf05070 */
[----:B------:R-:W-:Y:S01]  /*0070*/  UISETP.NE.AND.EX UP0, UPT, UR5, URZ, UPT, UP0 ;  /* 0x000000ff0500728c */ /* 0x000fe2000bf05300 */
[----:B--2---:R-:W-:-:S05]  /*0080*/  SHF.R.U32.HI R96, RZ, 0x5, R103 ;  /* 0x00000005ff607819 */ /* 0x004fca0000011667 */
[----:B------:R-:W2:Y:S02]  /*0090*/  SHFL.IDX PT, R0, R96, RZ, 0x1f ;  /* 0x00001fff60007589 */ /* 0x000ea400000e0000 */
[----:B--2---:R-:W-:Y:S01]  /*00a0*/  R2UR UR8, R0 ;  /* 0x00000000000872ca */ /* 0x004fe200000e0000 */
[----:B-1--4-:R-:W-:-:S14]  /*00b0*/  BRA.U UP0, `(.L_x_0) ;  /* 0x00000001002c7547 */ /* 0x012fdc000b800000 */
[----:B------:R-:W1:Y:S02]  /*00c0*/  LDCU.64 UR6, c[0x0][0x888] ;  /* 0x00011100ff0677ac */ /* 0x000e640008000a00 */
[----:B-1----:R-:W-:-:S04]  /*00d0*/  UISETP.NE.U32.AND UP0, UPT, UR6, URZ, UPT ;  /* 0x000000ff0600728c */ /* 0x002fc8000bf05070 */
[----:B------:R-:W-:-:S09]  /*00e0*/  UISETP.NE.AND.EX UP0, UPT, UR7, URZ, UPT, UP0 ;  /* 0x000000ff0700728c */ /* 0x000fd2000bf05300 */
[----:B------:R-:W-:Y:S05]  /*00f0*/  BRA.U !UP0, `(.L_x_1) ;  /* 0x0000000108107547 */ /* 0x000fea000b800000 */
[----:B------:R-:W1:Y:S02]  /*0100*/  LDC.64 R50, c[0x0][0x888] ;  /* 0x00022200ff327b82 */ /* 0x000e640000000a00 */
[----:B-1----:R1:W5:Y:S01]  /*0110*/  LDG.E R50, desc[UR46][R50.64] ;  /* 0x0000002e32327981 */ /* 0x002362000c1e1900 */
[----:B------:R-:W-:Y:S01]  /*0120*/  HFMA2 R91, -RZ, RZ, 0, 5.9604644775390625e-08 ;  /* 0x00000001ff5b7431 */ /* 0x000fe200000001ff */
[----:B------:R-:W-:Y:S05]  /*0130*/  BRA `(.L_x_0) ;  /* 0x00000000000c7947 */ /* 0x000fea0003800000 */
.L_x_1:
[----:B------:R-:W1:Y:S01]  /*0140*/  LDCU UR6, c[0x0][0x880] ;  /* 0x00011000ff0677ac */ /* 0x000e620008000800 */
[----:B------:R-:W-:Y:S01]  /*0150*/  HFMA2 R91, -RZ, RZ, 0, 5.9604644775390625e-08 ;  /* 0x00000001ff5b7431 */ /* 0x000fe200000001ff */
[----:B-1----:R-:W-:-:S07]  /*0160*/  MOV R50, UR6 ;  /* 0x0000000600327c02 */ /* 0x002fce0008000f00 */
.L_x_0:
[----:B------:R-:W2:Y:S02]  /*0170*/  LDCU.64 UR6, c[0x0][0x8b0] ;  /* 0x00011600ff0677ac */ /* 0x000ea40008000a00 */
[----:B--2---:R-:W-:-:S04]  /*0180*/  UISETP.NE.U32.AND UP0, UPT, UR6, URZ, UPT ;  /* 0x000000ff0600728c */ /* 0x004fc8000bf05070 */
[----:B------:R-:W-:-:S09]  /*0190*/  UISETP.NE.AND.EX UP0, UPT, UR7, URZ, UPT, UP0 ;  /* 0x000000ff0700728c */ /* 0x000fd2000bf05300 */
[----:B------:R-:W-:Y:S05]  /*01a0*/  BRA.U UP0, `(.L_x_2) ;  /* 0x0000000100247547 */ /* 0x000fea000b800000 */
[----:B------:R-:W2:Y:S02]  /*01b0*/  LDCU.64 UR6, c[0x0][0x8a8] ;  /* 0x00011500ff0677ac */ /* 0x000ea40008000a00 */
[----:B--2---:R-:W-:-:S04]  /*01c0*/  UISETP.NE.U32.AND UP0, UPT, UR6, URZ, UPT ;  /* 0x000000ff0600728c */ /* 0x004fc8000bf05070 */
[----:B------:R-:W-:-:S09]  /*01d0*/  UISETP.NE.AND.EX UP0, UPT, UR7, URZ, UPT, UP0 ;  /* 0x000000ff0700728c */ /* 0x000fd2000bf05300 */
[----:B------:R-:W-:Y:S05]  /*01e0*/  BRA.U !UP0, `(.L_x_3) ;  /* 0x00000001080c7547 */ /* 0x000fea000b800000 */
[----:B------:R-:W2:Y:S02]  /*01f0*/  LDC.64 R2, c[0x0][0x8a8] ;  /* 0x00022a00ff027b82 */ /* 0x000ea40000000a00 */
[----:B--2---:R2:W5:Y:S01]  /*0200*/  LDG.E R47, desc[UR46][R2.64] ;  /* 0x0000002e022f7981 */ /* 0x004562000c1e1900 */
[----:B------:R-:W-:Y:S05]  /*0210*/  BRA `(.L_x_2) ;  /* 0x0000000000087947 */ /* 0x000fea0003800000 */
.L_x_3:
[----:B------:R-:W2:Y:S02]  /*0220*/  LDCU UR6, c[0x0][0x8a0] ;  /* 0x00011400ff0677ac */ /* 0x000ea40008000800 */
[----:B--2---:R-:W-:Y:S02]  /*0230*/  MOV R47, UR6 ;  /* 0x00000006002f7c02 */ /* 0x004fe40008000f00 */
.L_x_2:
[----:B------:R-:W-:Y:S01]  /*0240*/  IMAD.U32 R0, RZ, RZ, UR8 ;  /* 0x00000008ff007e24 */ /* 0x000fe2000f8e00ff */
[----:B------:R-:W-:Y:S04]  /*0250*/  BSSY.RECONVERGENT B0, `(.L_x_4) ;  /* 0x000000c000007945 */ /* 0x000fe80003800200 */
[C---:B------:R-:W-:Y:S02]  /*0260*/  ISETP.NE.OR P1, PT, R0.reuse, 0x1, !P5 ;  /* 0x000000010000780c */ /* 0x040fe40006f25670 */
[----:B------:R-:W-:-:S11]  /*0270*/  ISETP.NE.OR P0, PT, R0, 0x3, !P5 ;  /* 0x000000030000780c */ /* 0x000fd60006f05670 */
[----:B------:R-:W-:Y:S05]  /*0280*/  @P1 BRA `(.L_x_5) ;  /* 0x0000000000201947 */ /* 0x000fea0003800000 */
[----:B------:R-:W3:Y:S02]  /*0290*/  LDCU.64 UR6, c[0x0][0x348] ;  /* 0x00006900ff0677ac */ /* 0x000ee40008000a00 */
[----:B---3--:R-:W-:Y:S02]  /*02a0*/  UIADD3 UR10, UP1, UPT, UR6, 0x80, URZ ;  /* 0x00000080060a7890 */ /* 0x008fe4000ff3e0ff */
[----:B------:R-:W-:Y:S02]  /*02b0*/  UIADD3 UR6, UP0, UPT, UR6, 0x180, URZ ;  /* 0x0000018006067890 */ /* 0x000fe4000ff1e0ff */
[----:B------:R-:W-:Y:S02]  /*02c0*/  UIADD3.X UR11, UPT, UPT, URZ, UR7, URZ, UP1, !UPT ;  /* 0x00000007ff0b7290 */ /* 0x000fe40008ffe4ff */
[----:B------:R-:W-:-:S07]  /*02d0*/  UIADD3.X UR7, UPT, UPT, URZ, UR7, URZ, UP0, !UPT ;  /* 0x00000007ff077290 */ /* 0x000fce00087fe4ff */
[----:B------:R3:W-:Y:S02]  /*02e0*/  UTMACCTL.PF [UR10] ;  /* 0x000000000a0079b9 */ /* 0x0007e40008040000 */
[----:B------:R3:W-:Y:S02]  /*02f0*/  UTMACCTL.PF [UR6] ;  /* 0x00000000060079b9 */ /* 0x0007e40008040000 */
[----:B---3--:R-:W-:Y:S01]  /*0300*/  NOP ;  /* 0x0000000000007918 */ /* 0x008fe20000000000 */
.L_x_5:
[----:B------:R-:W-:Y:S05]  /*0310*/  BSYNC.RECONVERGENT B0 ;  /* 0x0000000000007941 */ /* 0x000fea0003800200 */
.L_x_4:
[----:B------:R-:W-:Y:S04]  /*0320*/  BSSY.RECONVERGENT B0, `(.L_x_6) ;  /* 0x000000a000007945 */ /* 0x000fe80003800200 */
        /* <DEDUP_REMOVED lines=9> */
.L_x_7:
[----:B------:R-:W-:Y:S05]  /*03c0*/  BSYNC.RECONVERGENT B0 ;  /* 0x0000000000007941 */ /* 0x000fea0003800200 */
.L_x_6:
[----:B------:R-:W3:Y:S01]  /*03d0*/  LDCU.64 UR6, c[0x0][0x888] ;  /* 0x00011100ff0677ac */ /* 0x000ee20008000a00 */
[----:B------:R-:W-:Y:S02]  /*03e0*/  UISETP.EQ.U32.AND UP1, UPT, UR4, URZ, UPT ;  /* 0x000000ff0400728c */ /* 0x000fe4000bf22070 */
[----:B------:R-:W-:Y:S02]  /*03f0*/  UPLOP3.LUT UP2, UPT, UPT, UPT, UPT, 0x80, 0x8 ;  /* 0x000000000008789c */ /* 0x000fe40003f4f070 */
[----:B---3--:R-:W-:-:S04]  /*0400*/  UISETP.NE.U32.AND UP0, UPT, UR6, URZ, UPT ;  /* 0x000000ff0600728c */ /* 0x008fc8000bf05070 */
[----:B------:R-:W-:-:S04]  /*0410*/  UISETP.NE.AND.EX UP0, UPT, UR7, URZ, UPT, UP0 ;  /* 0x000000ff0700728c */ /* 0x000fc8000bf05300 */
[----:B------:R-:W-:-:S04]  /*0420*/  UISETP.EQ.OR.EX UP3, UPT, UR5, URZ, !UP0, UP1 ;  /* 0x000000ff0500728c */ /* 0x000fc8000c762710 */
[----:B------:R-:W-:-:S05]  /*0430*/  UP2UR UR50, UPR, URZ, 0x8 ;  /* 0x00000008ff327883 */ /* 0x000fca0008000000 */
[----:B------:R-:W-:Y:S07]  /*0440*/  BRA.U !UP3, `(.L_x_8) ;  /* 0x000000010b207547 */ /* 0x000fee000b800000 */
[----:B-----5:R-:W-:Y:S01]  /*0450*/  R2UR UR6, R50 ;  /* 0x00000000320672ca */ /* 0x020fe200000e0000 */
[----:B------:R-:W-:Y:S02]  /*0460*/  UISETP.NE.U32.AND UP2, UPT, UR4, URZ, UPT ;  /* 0x000000ff0400728c */ /* 0x000fe4000bf45070 */
[----:B------:R-:W-:Y:S02]  /*0470*/  USEL UR4, URZ, 0xffffffff, UP0 ;  /* 0xffffffffff047887 */ /* 0x000fe40008000000 */
[----:B------:R-:W-:-:S08]  /*0480*/  UISETP.NE.AND.EX UP2, UPT, UR5, URZ, UPT, UP2 ;  /* 0x000000ff0500728c */ /* 0x000fd0000bf45320 */
[----:B------:R-:W-:-:S04]  /*0490*/  UISETP.NE.AND UP1, UPT, UR6, URZ, UPT ;  /* 0x000000ff0600728c */ /* 0x000fc8000bf25270 */
[----:B------:R-:W-:-:S04]  /*04a0*/  @!UP2 USEL UR4, URZ, 0xffffffff, UP1 ;  /* 0xffffffffff04a887 */ /* 0x000fc80008800000 */
[----:B------:R-:W-:-:S04]  /*04b0*/  ULOP3.LUT UR4, UR4, 0x1, URZ, 0xc0, !UPT ;  /* 0x0000000104047892 */ /* 0x000fc8000f8ec0ff */
[----:B------:R-:W-:-:S11]  /*04c0*/  UISETP.NE.U32.AND UP2, UPT, UR4, 0x1, UPT ;  /* 0x000000010400788c */ /* 0x000fd6000bf45070 */
.L_x_8:
[----:B--2---:R-:W2:Y:S01]  /*04d0*/  SHFL.IDX PT, R2, R96, RZ, 0x1f ;  /* 0x00001fff60027589 */ /* 0x004ea200000e0000 */
[----:B------:R-:W-:-:S04]  /*04e0*/  UISETP.NE.AND UP1, UPT, UR8, 0x2, UPT ;  /* 0x000000020800788c */ /* 0x000fc8000bf25270 */
[----:B------:R-:W-:Y:S01]  /*04f0*/  USEL UR6, URZ, 0x1, UP1 ;  /* 0x00000001ff067887 */ /* 0x000fe20008800000 */
[----:B--2---:R-:W-:-:S13]  /*0500*/  ISETP.NE.AND P0, PT, R2, RZ, PT ;  /* 0x000000ff0200720c */ /* 0x004fda0003f05270 */
[----:B------:R-:W-:Y:S05]  /*0510*/  @P0 BRA `(.L_x_9) ;  /* 0x0000000000380947 */ /* 0x000fea0003800000 */
[----:B------:R-:W2:Y:S01]  /*0520*/  S2UR UR5, SR_CgaCtaId ;  /* 0x00000000000579c3 */ /* 0x000ea20000008800 */
[----:B------:R-:W-:Y:S01]  /*0530*/  UMOV UR7, 0x400 ;  /* 0x0000040000077882 */ /* 0x000fe20000000000 */
[----:B------:R-:W-:Y:S01]  /*0540*/  UMOV UR4, 0x1 ;  /* 0x0000000100047882 */ /* 0x000fe20000000000 */
[----:B------:R-:W-:Y:S01]  /*0550*/  ELECT P0, URZ, PT ;  /* 0x0000000000ff782f */ /* 0x000fe20003800000 */
[----:B------:R-:W-:-:S04]  /*0560*/  UIADD3 UR10, UPT, UPT, -UR4, 0x100000, URZ ;  /* 0x00100000040a7890 */ /* 0x000fc8000fffe1ff */
[----:B------:R-:W-:Y:S02]  /*0570*/  USHF.L.U32 UR11, UR10, 0xb, URZ ;  /* 0x0000000b0a0b7899 */ /* 0x000fe400080006ff */
[----:B------:R-:W-:Y:S02]  /*0580*/  USHF.L.U32 UR10, UR10, 0x1, URZ ;  /* 0x000000010a0a7899 */ /* 0x000fe400080006ff */
[----:B--2---:R-:W-:Y:S01]  /*0590*/  ULEA UR5, UR5, UR7, 0x18 ;  /* 0x0000000705057291 */ /* 0x004fe2000f8ec0ff */
[----:B------:R-:W2:Y:S11]  /*05a0*/  FENCE.VIEW.ASYNC.S ;  /* 0x00000000000073c6 */ /* 0x000eb60000000000 */
[----:B--2---:R2:W3:Y:S01]  /*05b0*/  SYNCS.EXCH.64 URZ, [UR5], UR10 ;  /* 0x0000000a05ff75b2 */ /* 0x0044e20008000100 */
[----:B------:R2:W4:Y:S01]  /*05c0*/  SYNCS.EXCH.64 URZ, [UR5+0x10], UR10 ;  /* 0x0000100a05ff75b2 */ /* 0x0005220008000100 */
[----:B------:R2:W1:Y:S01]  /*05d0*/  SYNCS.EXCH.64 URZ, [UR5+0x8], UR10 ;  /* 0x0000080a05ff75b2 */ /* 0x0004620008000100 */
[----:B------:R2:W1:Y:S01]  /*05e0*/  SYNCS.EXCH.64 URZ, [UR5+0x18], UR10 ;  /* 0x0000180a05ff75b2 */ /* 0x0004620008000100 */
[----:B------:R-:W-:Y:S01]  /*05f0*/  NOP ;  /* 0x0000000000007918 */ /* 0x000fe20000000000 */
.L_x_9:
[----:B------:R-:W2:Y:S01]  /*0600*/  SHFL.IDX PT, R2, R96, RZ, 0x1f ;  /* 0x00001fff60027589 */ /* 0x000ea200000e0000 */
[----:B------:R-:W-:Y:S01]  /*0610*/  NOP ;  /* 0x0000000000007918 */ /* 0x000fe20000000000 */
[----:B--2---:R-:W-:-:S13]  /*0620*/  ISETP.NE.AND P0, PT, R2, 0x1, PT ;  /* 0x000000010200780c */ /* 0x004fda0003f05270 */
[----:B------:R-:W-:Y:S05]  /*0630*/  @P0 BRA `(.L_x_10) ;  /* 0x0000000000480947 */ /* 0x000fea0003800000 */
[----:B------:R-:W2:Y:S01]  /*0640*/  S2UR UR7, SR_CgaCtaId ;  /* 0x00000000000779c3 */ /* 0x000ea20000008800 */
[----:B------:R-:W-:Y:S01]  /*0650*/  UMOV UR9, 0x400 ;  /* 0x0000040000097882 */ /* 0x000fe20000000000 */
[----:B------:R-:W-:Y:S01]  /*0660*/  UMOV UR5, 0x20 ;  /* 0x0000002000057882 */ /* 0x000fe20000000000 */
[----:B------:R-:W-:Y:S01]  /*0670*/  UMOV UR4, 0x80 ;  /* 0x0000008000047882 */ /* 0x000fe20000000000 */
[----:B------:R-:W-:-:S04]  /*0680*/  UIADD3 UR10, UPT, UPT, -UR5, 0x100000, URZ ;  /* 0x00100000050a7890 */ /* 0x000fc8000fffe1ff */
[----:B------:R-:W-:Y:S02]  /*0690*/  USHF.L.U32 UR11, UR10, 0xb, URZ ;  /* 0x0000000b0a0b7899 */ /* 0x000fe400080006ff */
[----:B------:R-:W-:Y:S02]  /*06a0*/  USHF.L.U32 UR10, UR10, 0x1, URZ ;  /* 0x000000010a0a7899 */ /* 0x000fe400080006ff */
[----:B------:R-:W-:-:S04]  /*06b0*/  UIADD3 UR4, UPT, UPT, -UR4, 0x100000, URZ ;  /* 0x0010000004047890 */ /* 0x000fc8000fffe1ff */
[----:B------:R-:W-:Y:S02]  /*06c0*/  USHF.L.U32 UR5, UR4, 0xb, URZ ;  /* 0x0000000b04057899 */ /* 0x000fe400080006ff */
[----:B------:R-:W-:Y:S01]  /*06d0*/  USHF.L.U32 UR4, UR4, 0x1, URZ ;  /* 0x0000000104047899 */ /* 0x000fe200080006ff */
[----:B------:R-:W-:Y:S01]  /*06e0*/  ELECT P0, URZ, PT ;  /* 0x0000000000ff782f */ /* 0x000fe20003800000 */
[----:B--2---:R-:W-:Y:S01]  /*06f0*/  ULEA UR7, UR7, UR9, 0x18 ;  /* 0x0000000907077291 */ /* 0x004fe2000f8ec0ff */
[----:B------:R-:W2:Y:S11]  /*0700*/  FENCE.VIEW.ASYNC.S ;  /* 0x00000000000073c6 */ /* 0x000eb60000000000 */
[----:B--2---:R2:W1:Y:S01]  /*0710*/  SYNCS.EXCH.64 URZ, [UR7+0x20], UR10 ;  /* 0x0000200a07ff75b2 */ /* 0x0044620008000100 */
[----:B------:R2:W1:Y:S01]  /*0720*/  SYNCS.EXCH.64 URZ, [UR7+0x30], UR4 ;  /* 0x0000300407ff75b2 */ /* 0x0004620008000100 */
[----:B------:R2:W1:Y:S01]  /*0730*/  SYNCS.EXCH.64 URZ, [UR7+0x28], UR10 ;  /* 0x0000280a07ff75b2 */ /* 0x0004620008000100 */
[----:B------:R2:W1:Y:S01]  /*0740*/  SYNCS.EXCH.64 URZ, [UR7+0x38], UR4 ;  /* 0x0000380407ff75b2 */ /* 0x0004620008000100 */
[----:B------:R-:W-:Y:S01]  /*0750*/  NOP ;  /* 0x0000000000007918 */ /* 0x000fe20000000000 */
.L_x_10:
[----:B------:R-:W3:Y:S01]  /*0760*/  SHFL.IDX PT, R2, R96, RZ, 0x1f ;  /* 0x00001fff60027589 */ /* 0x000ee200000e0000 */
[----:B------:R-:W-:Y:S01]  /*0770*/  NOP ;  /* 0x0000000000007918 */ /* 0x000fe20000000000 */
[----:B---3--:R-:W-:-:S13]  /*0780*/  ISETP.NE.AND P0, PT, R2, 0x3, PT ;  /* 0x000000030200780c */ /* 0x008fda0003f05270 */
[----:B------:R-:W-:Y:S05]  /*0790*/  @P0 BRA `(.L_x_11) ;  /* 0x0000000000300947 */ /* 0x000fea0003800000 */
[----:B--2---:R-:W2:Y:S01]  /*07a0*/  S2UR UR5, SR_CgaCtaId ;  /* 0x00000000000579c3 */ /* 0x004ea20000008800 */
        /* <DEDUP_REMOVED lines=8> */
[----:B--2---:R3:W2:Y:S01]  /*0830*/  SYNCS.EXCH.64 URZ, [UR5+0x40], UR10 ;  /* 0x0000400a05ff75b2 */ /* 0x0046a20008000100 */
[----:B------:R3:W1:Y:S02]  /*0840*/  SYNCS.EXCH.64 URZ, [UR5+0x48], UR10 ;  /* 0x0000480a05ff75b2 */ /* 0x0006640008000100 */
[----:B---3--:R-:W-:Y:S01]  /*0850*/  NOP ;  /* 0x0000000000007918 */ /* 0x008fe20000000000 */
.L_x_11:
[----:B------:R-:W3:Y:S01]  /*0860*/  SHFL.IDX PT, R2, R96, RZ, 0x1f ;  /* 0x00001fff60027589 */ /* 0x000ee200000e0000 */
[----:B------:R-:W-:Y:S01]  /*0870*/  NOP ;  /* 0x0000000000007918 */ /* 0x000fe20000000000 */
[----:B---3--:R-:W-:-:S13]  /*0880*/  ISETP.NE.AND P0, PT, R2, 0x4, PT ;  /* 0x000000040200780c */ /* 0x008fda0003f05270 */
[----:B------:R-:W-:Y:S05]  /*0890*/  @P0 BRA `(.L_x_12) ;  /* 0x00000000004c0947 */ /* 0x000fea0003800000 */
[----:B--2---:R-:W2:Y:S01]  /*08a0*/  S2UR UR5, SR_CgaCtaId ;  /* 0x00000000000579c3 */ /* 0x004ea20000008800 */
[----:B------:R-:W-:Y:S01]  /*08b0*/  UMOV UR9, 0x100 ;  /* 0x0000010000097882 */ /* 0x000fe20000000000 */
[----:B------:R-:W-:Y:S01]  /*08c0*/  UMOV UR7, 0x400 ;  /* 0x0000040000077882 */ /* 0x000fe20000000000 */
[----:B------:R-:W-:Y:S01]  /*08d0*/  USEL UR9, UR9, 0xe0, UP2 ;  /* 0x000000e009097887 */ /* 0x000fe20009000000 */
[----:B------:R-:W-:Y:S01]  /*08e0*/  UMOV UR4, 0x1 ;  /* 0x0000000100047882 */ /* 0x000fe20000000000 */
[----:B------:R-:W-:Y:S01]  /*08f0*/  ELECT P0, URZ, PT ;  /* 0x0000000000ff782f */ /* 0x000fe20003800000 */
[----:B------:R-:W-:-:S04]  /*0900*/  UIADD3 UR10, UPT, UPT, -UR4, 0x100000, URZ ;  /* 0x00100000040a7890 */ /* 0x000fc8000fffe1ff */
[----:B------:R-:W-:Y:S02]  /*0910*/  USHF.L.U32 UR11, UR10, 0xb, URZ ;  /* 0x0000000b0a0b7899 */ /* 0x000fe400080006ff */
[----:B------:R-:W-:Y:S02]  /*0920*/  USHF.L.U32 UR10, UR10, 0x1, URZ ;  /* 0x000000010a0a7899 */ /* 0x000fe400080006ff */
[----:B------:R-:W-:-:S04]  /*0930*/  UIADD3 UR12, UPT, UPT, -UR9, 0x100000, URZ ;  /* 0x00100000090c7890 */ /* 0x000fc8000fffe1ff */
[----:B------:R-:W-:Y:S02]  /*0940*/  USHF.L.U32 UR13, UR12, 0xb, URZ ;  /* 0x0000000b0c0d7899 */ /* 0x000fe400080006ff */
[----:B------:R-:W-:Y:S02]  /*0950*/  USHF.L.U32 UR12, UR12, 0x1, URZ ;  /* 0x000000010c0c7899 */ /* 0x000fe400080006ff */
[----:B--2---:R-:W-:Y:S01]  /*0960*/  ULEA UR5, UR5, UR7, 0x18 ;  /* 0x0000000705057291 */ /* 0x004fe2000f8ec0ff */
[----:B------:R-:W2:Y:S11]  /*0970*/  FENCE.VIEW.ASYNC.S ;  /* 0x00000000000073c6 */ /* 0x000eb60000000000 */
[----:B--2---:R3:W2:Y:S01]  /*0980*/  SYNCS.EXCH.64 URZ, [UR5+0x50], UR10 ;  /* 0x0000500a05ff75b2 */ /* 0x0046a20008000100 */
[----:B------:R3:W1:Y:S01]  /*0990*/  SYNCS.EXCH.64 URZ, [UR5+0x60], UR12 ;  /* 0x0000600c05ff75b2 */ /* 0x0006620008000100 */
[----:B------:R3:W1:Y:S01]  /*09a0*/  SYNCS.EXCH.64 URZ, [UR5+0x58], UR10 ;  /* 0x0000580a05ff75b2 */ /* 0x0006620008000100 */
[----:B------:R3:W1:Y:S02]  /*09b0*/  SYNCS.EXCH.64 URZ, [UR5+0x68], UR12 ;  /* 0x0000680c05ff75b2 */ /* 0x0006640008000100 */
[----:B---3--:R-:W-:Y:S01]  /*09c0*/  NOP ;  /* 0x0000000000007918 */ /* 0x008fe20000000000 */
.L_x_12:
[----:B------:R-:W3:Y:S01]  /*09d0*/  SHFL.IDX PT, R2, R96, RZ, 0x1f ;  /* 0x00001fff60027589 */ /* 0x000ee200000e0000 */
[----:B------:R-:W-:Y:S01]  /*09e0*/  NOP ;  /* 0x0000000000007918 */ /* 0x000fe20000000000 */
[----:B---3--:R-:W-:-:S13]  /*09f0*/  ISETP.NE.AND P0, PT, R2, 0x5, PT ;  /* 0x000000050200780c */ /* 0x008fda0003f05270 */
[----:B------:R-:W-:Y:S05]  /*0a00*/  @P0 BRA `(.L_x_13) ;  /* 0x0000000000580947 */ /* 0x000fea0003800000 */
[----:B--2---:R-:W2:Y:S01]  /*0a10*/  S2UR UR7, SR_CgaCtaId ;  /* 0x00000000000779c3 */ /* 0x004ea20000008800 */
        /* <DEDUP_REMOVED lines=12> */
[----:B--2---:R3:W2:Y:S01]  /*0ae0*/  SYNCS.EXCH.64 URZ, [UR7+0x70], UR10 ;  /* 0x0000700a07ff75b2 */ /* 0x0046a20008000100 */
[----:B------:R3:W1:Y:S01]  /*0af0*/  SYNCS.EXCH.64 URZ, [UR7+0x90], UR4 ;  /* 0x0000900407ff75b2 */ /* 0x0006620008000100 */
[----:B------:R3:W1:Y:S01]  /*0b00*/  SYNCS.EXCH.64 URZ, [UR7+0x78], UR10 ;  /* 0x0000780a07ff75b2 */ /* 0x0006620008000100 */
[----:B------:R3:W1:Y:S01]  /*0b10*/  SYNCS.EXCH.64 URZ, [UR7+0x98], UR4 ;  /* 0x0000980407ff75b2 */ /* 0x0006620008000100 */
[----:B------:R3:W1:Y:S01]  /*0b20*/  SYNCS.EXCH.64 URZ, [UR7+0x80], UR10 ;  /* 0x0000800a07ff75b2 */ /* 0x0006620008000100 */
[----:B------:R3:W1:Y:S01]  /*0b30*/  SYNCS.EXCH.64 URZ, [UR7+0xa0], UR4 ;  /* 0x0000a00407ff75b2 */ /* 0x0006620008000100 */
[----:B------:R3:W1:Y:S01]  /*0b40*/  SYNCS.EXCH.64 URZ, [UR7+0x88], UR10 ;  /* 0x0000880a07ff75b2 */ /* 0x0006620008000100 */
[----:B------:R3:W1:Y:S02]  /*0b50*/  SYNCS.EXCH.64 URZ, [UR7+0xa8], UR4 ;  /* 0x0000a80407ff75b2 */ /* 0x0006640008000100 */
[----:B---3--:R-:W-:Y:S01]  /*0b60*/  NOP ;  /* 0x0000000000007918 */ /* 0x008fe20000000000 */
.L_x_13:
        /* <DEDUP_REMOVED lines=18> */
.L_x_14:
[----:B--2---:R-:W2:Y:S01]  /*0c90*/  S2UR UR5, SR_CTAID.X ;  /* 0x00000000000579c3 */ /* 0x004ea20000002500 */
[----:B------:R-:W-:-:S05]  /*0ca0*/  CS2R.32 R90, SR_CgaSize ;  /* 0x00000000005a7805 */ /* 0x000fca0000008a00 */
[----:B------:R-:W-:-:S05]  /*0cb0*/  IMAD R90, R90, -0xa0, RZ ;  /* 0xffffff605a5a7824 */ /* 0x000fca00078e02ff */
[----:B------:R-:W-:-:S14]  /*0cc0*/  R2UR UR9, R90 ;  /* 0x000000005a0972ca */ /* 0x000fdc00000e0000 */
[----:B------:R-:W3:Y:S01]  /*0cd0*/  LDCU UR9, c[0x0][UR9+0x2b0] ;  /* 0x00005600090977ac */ /* 0x000ee20008000800 */
[----:B------:R-:W-:Y:S01]  /*0ce0*/  NOP ;  /* 0x0000000000007918 */ /* 0x000fe20000000000 */
[----:B------:R-:W-:-:S05]  /*0cf0*/  CS2R.32 R90, SR_CgaSize ;  /* 0x00000000005a7805 */ /* 0x000fca0000008a00 */
[----:B------:R-:W-:-:S05]  /*0d00*/  IMAD R90, R90, -0xa0, RZ ;  /* 0xffffff605a5a7824 */ /* 0x000fca00078e02ff */
[----:B------:R-:W-:-:S14]  /*0d10*/  R2UR UR7, R90 ;  /* 0x000000005a0772ca */ /* 0x000fdc00000e0000 */
[----:B------:R-:W4:Y:S01]  /*0d20*/  LDCU UR7, c[0x0][UR7+0x2b4] ;  /* 0x00005680070777ac */ /* 0x000f220008000800 */
[----:B------:R-:W1:Y:S08]  /*0d30*/  S2UR UR4, SR_CTAID.Y ;  /* 0x00000000000479c3 */ /* 0x000e700000002600 */
[----:B------:R-:W4:Y:S01]  /*0d40*/  LDC R9, c[0x0][0xb24] ;  /* 0x0002c900ff097b82 */ /* 0x000f220000000800 */
[----:B--2---:R-:W-:-:S02]  /*0d50*/  I2FP.F32.U32 R5, UR5 ;  /* 0x0000000500057c45 */ /* 0x004fc40008201000 */
[----:B------:R-:W-:-:S05]  /*0d60*/  CS2R.32 R3, SR_CgaSize ;  /* 0x0000000000037805 */ /* 0x000fca0000008a00 */
[----:B------:R-:W-:-:S06]  /*0d70*/  IMAD R3, R3, -0xa0, RZ ;  /* 0xffffff6003037824 */ /* 0x000fcc00078e02ff */
[----:B------:R-:W2:Y:S01]  /*0d80*/  LDC R3, c[0x0][R3+0x2a0] ;  /* 0x0000a80003037b82 */ /* 0x000ea20000000800 */
[----:B------:R-:W-:Y:S01]  /*0d90*/  MOV R21, UR5 ;  /* 0x0000000500157c02 */ /* 0x000fe20008000f00 */
[----:B---3--:R-:W-:Y:S01]  /*0da0*/  FMUL R5, R5, UR9 ;  /* 0x0000000905057c20 */ /* 0x008fe20008400000 */
[----:B-1----:R-:W-:Y:S02]  /*0db0*/  I2FP.F32.U32 R4, UR4 ;  /* 0x0000000400047c45 */ /* 0x002fe40008201000 */
[----:B------:R-:W-:-:S05]  /*0dc0*/  CS2R.32 R2, SR_CgaSize ;  /* 0x0000000000027805 */ /* 0x000fca0000008a00 */
[----:B------:R-:W-:-:S06]  /*0dd0*/  IMAD R2, R2, -0xa0, RZ ;  /* 0xffffff6002027824 */ /* 0x000fcc00078e02ff */
[----:B------:R-:W1:Y:S01]  /*0de0*/  LDC R2, c[0x0][R2+0x2a4] ;  /* 0x0000a90002027b82 */ /* 0x000e620000000800 */
[----:B------:R-:W3:Y:S01]  /*0df0*/  F2I.U32.TRUNC.NTZ R90, R5 ;  /* 0x00000005005a7305 */ /* 0x000ee2000020f000 */
[----:B------:R-:W-:Y:S01]  /*0e00*/  MOV R20, UR4 ;  /* 0x0000000400147c02 */ /* 0x000fe20008000f00 */
[----:B----4-:R-:W-:-:S05]  /*0e10*/  FMUL R4, R4, UR7 ;  /* 0x0000000704047c20 */ /* 0x010fca0008400000 */
[----:B------:R-:W-:Y:S01]  /*0e20*/  BAR.SYNC.DEFER_BLOCKING 0x0 ;  /* 0x0000000000007b1d */ /* 0x000fe20000010000 */
[----:B------:R-:W-:-:S05]  /*0e30*/  ISETP.GE.AND P0, PT, R9, 0x1, PT ;  /* 0x000000010900780c */ /* 0x000fca0003f06270 */
[----:B------:R-:W4:Y:S02]  /*0e40*/  F2I.U32.TRUNC.NTZ R83, R4 ;  /* 0x0000000400537305 */ /* 0x000f24000020f000 */
[----:B------:R-:W1:Y:S01]  /*0e50*/  S2UR UR36, SR_CTAID.Z ;  /* 0x00000000002479c3 */ /* 0x000e620000002700 */
[----:B---3--:R-:W-:-:S05]  /*0e60*/  IADD3 R90, PT, PT, -R90, RZ, RZ ;  /* 0x000000ff5a5a7210 */ /* 0x008fca0007ffe1ff */
[----:B--2---:R-:W-:Y:S01]  /*0e70*/  IMAD R90, R3, R90, UR5 ;  /* 0x00000005035a7e24 */ /* 0x004fe2000f8e025a */
[----:B----4-:R-:W-:-:S05]  /*0e80*/  IADD3 R83, PT, PT, -R83, RZ, RZ ;  /* 0x000000ff53537210 */ /* 0x010fca0007ffe1ff */
[----:B-1----:R-:W-:Y:S01]  /*0e90*/  IMAD R83, R2, R83, UR4 ;  /* 0x0000000402537e24 */ /* 0x002fe2000f8e0253 */
[----:B------:R-:W-:Y:S06]  /*0ea0*/  @!P0 BRA `(.L_x_15) ;  /* 0x0000000000b88947 */ /* 0x000fec0003800000 */
[----:B------:R-:W1:Y:S01]  /*0eb0*/  LDC.64 R4, c[0x0][0xb18] ;  /* 0x0002c600ff047b82 */ /* 0x000e620000000a00 */
[----:B------:R-:W-:-:S07]  /*0ec0*/  ISETP.NE.AND P0, PT, R9, 0x1, PT ;  /* 0x000000010900780c */ /* 0x000fce0003f05270 */
[----:B------:R-:W2:Y:S08]  /*0ed0*/  LDC R10, c[0x0][0xb0c] ;  /* 0x0002c300ff0a7b82 */ /* 0x000eb00000000800 */
[----:B------:R-:W3:Y:S08]  /*0ee0*/  LDC R11, c[0x0][0x370] ;  /* 0x0000dc00ff0b7b82 */ /* 0x000ef00000000800 */
[----:B------:R-:W4:Y:S01]  /*0ef0*/  LDC R12, c[0x0][0x374] ;  /* 0x0000dd00ff0c7b82 */ /* 0x000f220000000800 */
[----:B-1----:R-:W-:-:S07]  /*0f00*/  ISETP.NE.AND P1, PT, R4, 0x1, PT ;  /* 0x000000010400780c */ /* 0x002fce0003f25270 */
[----:B------:R-:W3:Y:S01]  /*0f10*/  LDC.64 R6, c[0x0][0xb10] ;  /* 0x0002c400ff067b82 */ /* 0x000ee20000000a00 */
[----:B--2---:R-:W-:-:S07]  /*0f20*/  ISETP.NE.AND P2, PT, R10, 0x1, PT ;  /* 0x000000010a00780c */ /* 0x004fce0003f45270 */
[----:B------:R-:W1:Y:S08]  /*0f30*/  LDC R8, c[0x0][0xb20] ;  /* 0x0002c800ff087b82 */ /* 0x000e700000000800 */
[----:B------:R-:W2:Y:S01]  /*0f40*/  LDC.64 R2, c[0x0][0xb28] ;  /* 0x0002ca00ff027b82 */ /* 0x000ea20000000a00 */
[----:B----4-:R-:W-:-:S04]  /*0f50*/  IMAD.HI.U32 R13, R12, R5, RZ ;  /* 0x000000050c0d7227 */ /* 0x010fc800078e00ff */
[----:B------:R-:W-:-:S04]  /*0f60*/  IMAD.HI.U32 R5, R20, R5, RZ ;  /* 0x0000000514057227 */ /* 0x000fc800078e00ff */
[----:B---3--:R-:W-:-:S04]  /*0f70*/  IMAD.HI.U32 R14, R11, R6, RZ ;  /* 0x000000060b0e7227 */ /* 0x008fc800078e00ff */
[C---:B------:R-:W-:Y:S01]  /*0f80*/  IMAD.HI.U32 R16, R21.reuse, R6, RZ ;  /* 0x0000000615107227 */ /* 0x040fe200078e00ff */
[-C--:B------:R-:W-:Y:S02]  /*0f90*/  @P2 SHF.R.U32.HI R11, RZ, R7.reuse, R14 ;  /* 0x00000007ff0b2219 */ /* 0x080fe4000001160e */
[-C--:B-1----:R-:W-:Y:S02]  /*0fa0*/  @P1 SHF.R.U32.HI R12, RZ, R8.reuse, R13 ;  /* 0x00000008ff0c1219 */ /* 0x082fe4000001160d */
[----:B------:R-:W-:Y:S02]  /*0fb0*/  SHF.R.U32.HI R5, RZ, R8, R5 ;  /* 0x00000008ff057219 */ /* 0x000fe40000011605 */
[----:B------:R-:W-:Y:S02]  /*0fc0*/  SHF.R.U32.HI R16, RZ, R7, R16 ;  /* 0x00000007ff107219 */ /* 0x000fe40000011610 */
[----:B------:R-:W-:Y:S01]  /*0fd0*/  SEL R5, R20, R5, !P1 ;  /* 0x0000000514057207 */ /* 0x000fe20004800000 */
[----:B--2---:R-:W-:Y:S01]  /*0fe0*/  IMAD.HI.U32 R14, R12, R2, RZ ;  /* 0x000000020c0e7227 */ /* 0x004fe200078e00ff */
[----:B------:R-:W-:-:S02]  /*0ff0*/  SEL R7, R21, R16, !P2 ;  /* 0x0000001015077207 */ /* 0x000fc40005000000 */
[----:B------:R-:W-:Y:S01]  /*1000*/  IADD3 R13, PT, PT, -R5, RZ, RZ ;  /* 0x000000ff050d7210 */ /* 0x000fe20007ffe1ff */
[----:B------:R-:W-:Y:S01]  /*1010*/  IMAD.HI.U32 R6, R11, R2, RZ ;  /* 0x000000020b067227 */ /* 0x000fe200078e00ff */
[----:B------:R-:W-:-:S03]  /*1020*/  @P0 SHF.R.U32.HI R12, RZ, R3, R14 ;  /* 0x00000003ff0c0219 */ /* 0x000fc6000001160e */
[----:B------:R-:W-:Y:S01]  /*1030*/  IMAD R13, R4, R13, R20 ;  /* 0x0000000d040d7224 */ /* 0x000fe200078e0214 */
[----:B------:R-:W-:Y:S01]  /*1040*/  @P0 SHF.R.U32.HI R11, RZ, R3, R6 ;  /* 0x00000003ff0b0219 */ /* 0x000fe20000011606 */
[----:B------:R-:W-:-:S04]  /*1050*/  IMAD R12, R12, R9, RZ ;  /* 0x000000090c0c7224 */ /* 0x000fc800078e02ff */
[----:B------:R-:W-:Y:S01]  /*1060*/  IMAD R6, R11, R9, RZ ;  /* 0x000000090b067224 */ /* 0x000fe200078e02ff */
[----:B------:R-:W-:-:S04]  /*1070*/  ISETP.GE.AND P1, PT, R5, R12, PT ;  /* 0x0000000c0500720c */ /* 0x000fc80003f26270 */
[----:B------:R-:W-:Y:S01]  /*1080*/  ISETP.GE.OR P1, PT, R7, R6, P1 ;  /* 0x000000060700720c */ /* 0x000fe20000f26670 */
[----:B------:R-:W-:-:S05]  /*1090*/  IMAD.HI.U32 R6, R5, R2, RZ ;  /* 0x0000000205067227 */ /* 0x000fca00078e00ff */
[----:B------:R-:W-:-:S04]  /*10a0*/  SHF.R.U32.HI R6, RZ, R3, R6 ;  /* 0x00000003ff067219 */ /* 0x000fc80000011606 */
[----:B------:R-:W-:-:S03]  /*10b0*/  SEL R6, R5, R6, !P0 ;  /* 0x0000000605067207 */ /* 0x000fc60004000000 */
[----:B------:R-:W-:Y:S01]  /*10c0*/  @!P1 IMAD.HI.U32 R8, R7, R2, RZ ;  /* 0x0000000207089227 */ /* 0x000fe200078e00ff */
[----:B------:R-:W-:-:S04]  /*10d0*/  IADD3 R2, PT, PT, -R6, RZ, RZ ;  /* 0x000000ff06027210 */ /* 0x000fc80007ffe1ff */
[----:B------:R-:W-:Y:S01]  /*10e0*/  @!P1 SHF.R.U32.HI R8, RZ, R3, R8 ;  /* 0x00000003ff089219 */ /* 0x000fe20000011608 */
[----:B------:R-:W-:-:S03]  /*10f0*/  IMAD R2, R9, R2, R5 ;  /* 0x0000000209027224 */ /* 0x000fc600078e0205 */
[----:B------:R-:W-:-:S05]  /*1100*/  @!P1 SEL R3, R7, R8, !P0 ;  /* 0x0000000807039207 */ /* 0x000fca0004000000 */
[--C-:B------:R-:W-:Y:S02]  /*1110*/  @!P1 IMAD.IADD R6, R6, 0x1, -R3.reuse ;  /* 0x0000000106069824 */ /* 0x100fe400078e0a03 */
[----:B------:R-:W-:Y:S01]  /*1120*/  @!P1 IMAD R3, R2, R11, R3 ;  /* 0x0000000b02039224 */ /* 0x000fe200078e0203 */
[----:B------:R-:W-:Y:S01]  /*1130*/  IADD3 R2, PT, PT, -R7, RZ, RZ ;  /* 0x000000ff07027210 */ /* 0x000fe20007ffe1ff */
[----:B------:R-:W-:Y:S02]  /*1140*/  @!P1 IMAD R5, R6, R9, R7 ;  /* 0x0000000906059224 */ /* 0x000fe400078e0207 */
[----:B------:R-:W-:Y:S02]  /*1150*/  @!P1 IMAD.MOV.U32 R7, RZ, RZ, R3 ;  /* 0x000000ffff079224 */ /* 0x000fe400078e0003 */
[----:B------:R-:W-:Y:S02]  /*1160*/  IMAD R2, R10, R2, R21 ;  /* 0x000000020a027224 */ /* 0x000fe400078e0215 */
[----:B------:R-:W-:-:S02]  /*1170*/  IMAD R20, R5, R4, R13 ;  /* 0x0000000405147224 */ /* 0x000fc400078e020d */
[----:B------:R-:W-:Y:S02]  /*1180*/  IMAD R21, R7, R10, R2 ;  /* 0x0000000a07157224 */ /* 0x000fe400078e0202 */
.L_x_15:
[----:B------:R-:W1:Y:S01]  /*1190*/  LDCU UR4, c[0x0][0xb30] ;  /* 0x00016600ff0477ac */ /* 0x000e620008000800 */
[----:B------:R-:W2:Y:S08]  /*11a0*/  S2UR UR37, SR_CgaCtaId ;  /* 0x00000000002579c3 */ /* 0x000eb00000008800 */
[----:B------:R-:W3:Y:S01]  /*11b0*/  LDC R40, c[0x0][0xb24] ;  /* 0x0002c900ff287b82 */ /* 0x000ee20000000800 */
[----:B-1----:R-:W-:-:S09]  /*11c0*/  UISETP.NE.AND UP1, UPT, UR4, 0x1, UPT ;  /* 0x000000010400788c */ /* 0x002fd2000bf25270 */
[----:B--2---:R-:W-:Y:S05]  /*11d0*/  BRA.U UP1, `(.L_x_16) ;  /* 0x0000000101407547 */ /* 0x004fea000b800000 */
[----:B------:R-:W1:Y:S08]  /*11e0*/  LDC.64 R4, c[0x0][0xb10] ;  /* 0x0002c400ff047b82 */ /* 0x000e700000000a00 */
[----:B------:R-:W2:Y:S08]  /*11f0*/  LDC.64 R2, c[0x0][0xb18] ;  /* 0x0002c600ff027b82 */ /* 0x000eb00000000a00 */
[----:B------:R-:W4:Y:S08]  /*1200*/  LDC R6, c[0x0][0xb20] ;  /* 0x0002c800ff067b82 */ /* 0x000f300000000800 */
[----:B------:R-:W3:Y:S01]  /*1210*/  LDC R8, c[0x0][0xb0c] ;  /* 0x0002c300ff087b82 */ /* 0x000ee20000000800 */
[----:B-1----:R-:W-:-:S05]  /*1220*/  IMAD.HI.U32 R4, R21, R4, RZ ;  /* 0x0000000415047227 */ /* 0x002fca00078e00ff */
[----:B------:R-:W-:Y:S01]  /*1230*/  SHF.R.U32.HI R4, RZ, R5, R4 ;  /* 0x00000005ff047219 */ /* 0x000fe20000011604 */
[----:B--2---:R-:W-:Y:S01]  /*1240*/  IMAD.HI.U32 R3, R20, R3, RZ ;  /* 0x0000000314037227 */ /* 0x004fe200078e00ff */
[----:B------:R-:W-:-:S04]  /*1250*/  ISETP.NE.AND P0, PT, R2, 0x1, PT ;  /* 0x000000010200780c */ /* 0x000fc80003f05270 */
[----:B----4-:R-:W-:-:S04]  /*1260*/  SHF.R.U32.HI R3, RZ, R6, R3 ;  /* 0x00000006ff037219 */ /* 0x010fc80000011603 */
[----:B------:R-:W-:Y:S02]  /*1270*/  SEL R3, R20, R3, !P0 ;  /* 0x0000000314037207 */ /* 0x000fe40004000000 */
[----:B---3--:R-:W-:-:S04]  /*1280*/  ISETP.NE.AND P1, PT, R8, 0x1, PT ;  /* 0x000000010800780c */ /* 0x008fc80003f25270 */
[----:B------:R-:W-:-:S05]  /*1290*/  SEL R4, R21, R4, !P1 ;  /* 0x0000000415047207 */ /* 0x000fca0004800000 */
[----:B------:R-:W-:Y:S02]  /*12a0*/  IMAD.IADD R5, R3, 0x1, -R4 ;  /* 0x0000000103057824 */ /* 0x000fe400078e0a04 */
[----:B------:R-:W-:Y:S02]  /*12b0*/  IMAD.IADD R3, R4, 0x1, -R3 ;  /* 0x0000000104037824 */ /* 0x000fe400078e0a03 */
[----:B------:R-:W-:Y:S02]  /*12c0*/  IMAD R21, R5, R8, R21 ;  /* 0x0000000805157224 */ /* 0x000fe400078e0215 */
[----:B------:R-:W-:-:S07]  /*12d0*/  IMAD R20, R3, R2, R20 ;  /* 0x0000000203147224 */ /* 0x000fce00078e0214 */
.L_x_16:
[----:B------:R-:W-:Y:S01]  /*12e0*/  BAR.SYNC.DEFER_BLOCKING 0x0 ;  /* 0x0000000000007b1d */ /* 0x000fe20000010000 */
[----:B------:R-:W-:Y:S01]  /*12f0*/  UISETP.NE.AND UP1, UPT, UR8, 0x2, UPT ;  /* 0x000000020800788c */ /* 0x000fe2000bf25270 */
[----:B------:R-:W-:Y:S02]  /*1300*/  ISETP.NE.OR P5, PT, R0, 0x2, !P5 ;  /* 0x000000020000780c */ /* 0x000fe40006fa5670 */
[----:B------:R-:W-:-:S06]  /*1310*/  LOP3.LUT R2, R103, 0x1f, RZ, 0xc0, !PT ;  /* 0x0000001f67027812 */ /* 0x000fcc00078ec0ff */
[----:B------:R-:W-:Y:S05]  /*1320*/  BRA.U UP1, `(.L_x_17) ;  /* 0x0000001101147547 */ /* 0x000fea000b800000 */
[----:B------:R-:W1:Y:S01]  /*1330*/  LDCU UR13, c[0x0][0x38c] ;  /* 0x00007180ff0d77ac */ /* 0x000e620008000800 */
[----:B------:R-:W2:Y:S01]  /*1340*/  LDC R9, c[0x0][0x370] ;  /* 0x0000dc00ff097b82 */ /* 0x000ea20000000800 */
[----:B------:R-:W-:Y:S01]  /*1350*/  PLOP3.LUT P1, PT, PT, PT, UP2, 0x80, 0x8 ;  /* 0x000000000008781c */ /* 0x000fe20003f2f028 */
[----:B------:R-:W-:Y:S01]  /*1360*/  IMAD.MOV.U32 R15, RZ, RZ, 0x1 ;  /* 0x00000001ff0f7424 */ /* 0x000fe200078e00ff */
[----:B------:R-:W-:Y:S01]  /*1370*/  ISETP.EQ.OR P4, PT, R2, RZ, P5 ;  /* 0x000000ff0200720c */ /* 0x000fe20002f82670 */
[----:B------:R-:W-:Y:S01]  /*1380*/  IMAD.MOV.U32 R14, RZ, RZ, RZ ;  /* 0x000000ffff0e7224 */ /* 0x000fe200078e00ff */
[----:B------:R-:W-:Y:S02]  /*1390*/  PLOP3.LUT P1, PT, P1, PT, PT, 0x8, 0x80 ;  /* 0x000000000080781c */ /* 0x000fe40000f2e170 */
[----:B------:R-:W-:Y:S01]  /*13a0*/  CS2R R12, SRZ ;  /* 0x00000000000c7805 */ /* 0x000fe2000001ff00 */
[----:B------:R-:W-:Y:S01]  /*13b0*/  IMAD.MOV.U32 R10, RZ, RZ, 0x1 ;  /* 0x00000001ff0a7424 */ /* 0x000fe200078e00ff */
[----:B------:R-:W4:Y:S01]  /*13c0*/  LDC R0, c[0x0][0x374] ;  /* 0x0000dd00ff007b82 */ /* 0x000f220000000800 */
[----:B------:R-:W2:Y:S01]  /*13d0*/  LDCU.64 UR22, c[0x0][0x348] ;  /* 0x00006900ff1677ac */ /* 0x000ea20008000a00 */
[----:B------:R-:W-:Y:S01]  /*13e0*/  UMOV UR6, URZ ;  /* 0x000000ff00067c82 */ /* 0x000fe20008000000 */
[----:B-1----:R-:W-:-:S04]  /*13f0*/  UIADD3 UR5, UPT, UPT, UR13, 0x3f, URZ ;  /* 0x0000003f0d057890 */ /* 0x002fc8000fffe0ff */
[----:B------:R-:W-:-:S04]  /*1400*/  USHF.R.S32.HI UR4, URZ, 0x1f, UR5 ;  /* 0x0000001fff047899 */ /* 0x000fc80008011405 */
[----:B------:R-:W-:-:S04]  /*1410*/  ULEA.HI UR4, UR4, UR5, URZ, 0x6 ;  /* 0x0000000504047291 */ /* 0x000fc8000f8f30ff */
[----:B------:R-:W-:Y:S02]  /*1420*/  USHF.R.S32.HI UR15, URZ, 0x6, UR4 ;  /* 0x00000006ff0f7899 */ /* 0x000fe40008011404 */
[----:B------:R-:W-:Y:S02]  /*1430*/  UIADD3 UR4, UPT, UPT, UR13, -0x1, URZ ;  /* 0xffffffff0d047890 */ /* 0x000fe4000fffe0ff */
[----:B------:R-:W-:Y:S02]  /*1440*/  UISETP.LT.U32.AND UP0, UPT, UR15, 0x2, UPT ;  /* 0x000000020f00788c */ /* 0x000fe4000bf01070 */
[----:B------:R-:W-:Y:S02]  /*1450*/  UISETP.GE.U32.AND UP1, UPT, UR4, -0x7f, UPT ;  /* 0xffffff810400788c */ /* 0x000fe4000bf26070 */
[----:B------:R-:W-:Y:S02]  /*1460*/  USEL UR14, UR15, 0x2, UP0 ;  /* 0x000000020f0e7887 */ /* 0x000fe40008000000 */
[----:B------:R-:W-:-:S02]  /*1470*/  UIADD3 UR13, UPT, UPT, UR13, 0x7e, URZ ;  /* 0x0000007e0d0d7890 */ /* 0x000fc4000fffe0ff */
[----:B------:R-:W-:Y:S02]  /*1480*/  UIADD3 UR5, UPT, UPT, UR14, -0x1, URZ ;  /* 0xffffffff0e057890 */ /* 0x000fe4000fffe0ff */
[----:B------:R-:W-:-:S03]  /*1490*/  UIADD3 UR7, UPT, UPT, UR15, -UR14, URZ ;  /* 0x8000000e0f077290 */ /* 0x000fc6000fffe0ff */
[----:B------:R-:W-:-:S04]  /*14a0*/  @UP1 UIADD3 UR5, UPT, UPT, UR14, URZ, URZ ;  /* 0x000000ff0e051290 */ /* 0x000fc8000fffe0ff */
[----:B--2---:R-:W-:-:S12]  /*14b0*/  UIADD3 UR5, UPT, UPT, UR5, 0x1, URZ ;  /* 0x0000000105057890 */ /* 0x004fd8000fffe0ff */
.L_x_35:
[----:B------:R-:W-:Y:S01]  /*14c0*/  UISETP.NE.AND UP0, UPT, UR37, URZ, UPT ;  /* 0x000000ff2500728c */ /* 0x000fe2000bf05270 */
[----:B------:R-:W1:Y:S08]  /*14d0*/  S2UR UR37, SR_CgaCtaId ;  /* 0x00000000002579c3 */ /* 0x000e700000008800 */
[----:B------:R-:W-:Y:S05]  /*14e0*/  BRA.U UP0, `(.L_x_18) ;  /* 0x0000000100347547 */ /* 0x000fea000b800000 */
[----:B------:R-:W2:Y:S01]  /*14f0*/  S2R R2, SR_CgaCtaId ;  /* 0x0000000000027919 */ /* 0x000ea20000008800 */
[----:B------:R-:W-:-:S04]  /*1500*/  MOV R3, 0x400 ;  /* 0x0000040000037802 */ /* 0x000fc80000000f00 */
[----:B--2---:R-:W-:Y:S02]  /*1510*/  LEA R3, R2, R3, 0x18 ;  /* 0x0000000302037211 */ /* 0x004fe400078ec0ff */
[----:B------:R-:W-:-:S03]  /*1520*/  SHF.L.U32 R2, R10, 0x1f, RZ ;  /* 0x0000001f0a027819 */ /* 0x000fc600000006ff */
[----:B------:R-:W-:-:S04]  /*1530*/  IMAD R3, R12, 0x8, R3 ;  /* 0x000000080c037824 */ /* 0x000fc800078e0203 */
[----:B------:R-:W2:Y:S02]  /*1540*/  SYNCS.PHASECHK.TRANS64.TRYWAIT P0, [R3+URZ+0xc0], R2 ;  /* 0x0000c002030075a7 */ /* 0x000ea400080011ff */
[----:B--2---:R-:W-:Y:S05]  /*1550*/  @!P0 BRA `(.L_x_19) ;  /* 0x0000005800a08947 */ /* 0x004fea0003800000 */
.L_x_103:
[----:B------:R-:W-:Y:S01]  /*1560*/  VIADD R12, R12, 0x1 ;  /* 0x000000010c0c7836 */ /* 0x000fe20000000000 */
[----:B------:R2:W-:Y:S04]  /*1570*/  SYNCS.ARRIVE.TRANS64.A1T0 RZ, [R3+URZ+0xb0], RZ ;  /* 0x0000b0ff03ff79a7 */ /* 0x0005e800081000ff */
[----:B------:R-:W-:-:S04]  /*1580*/  ISETP.NE.AND P0, PT, R12, 0x2, PT ;  /* 0x000000020c00780c */ /* 0x000fc80003f05270 */
[----:B------:R-:W-:Y:S02]  /*1590*/  SEL R12, R12, RZ, P0 ;  /* 0x000000ff0c0c7207 */ /* 0x000fe40000000000 */
[----:B--2---:R-:W-:-:S04]  /*15a0*/  SEL R3, RZ, 0x1, P0 ;  /* 0x00000001ff037807 */ /* 0x004fc80000000000 */
[----:B------:R-:W-:-:S07]  /*15b0*/  LOP3.LUT R10, R10, R3, RZ, 0x3c, !PT ;  /* 0x000000030a0a7212 */ /* 0x000fce00078e3cff */
.L_x_18:
[----:B------:R-:W-:Y:S01]  /*15c0*/  UMOV UR4, 0x400 ;  /* 0x0000040000047882 */ /* 0x000fe20000000000 */
[----:B------:R-:W-:Y:S01]  /*15d0*/  SHF.L.U32 R2, R15, 0x1f, RZ ;  /* 0x0000001f0f027819 */ /* 0x000fe200000006ff */
[----:B-1----:R-:W-:Y:S01]  /*15e0*/  ULEA UR4, UR37, UR4, 0x18 ;  /* 0x0000000425047291 */ /* 0x002fe2000f8ec0ff */
[----:B------:R-:W-:Y:S01]  /*15f0*/  R2UR UR35, R21 ;  /* 0x00000000152372ca */ /* 0x000fe200000e0000 */
[----:B------:R-:W-:Y:S01]  /*1600*/  UISETP.GE.U32.AND UP0, UPT, UR13, 0x7f, UPT ;  /* 0x0000007f0d00788c */ /* 0x000fe2000bf06070 */
[----:B------:R-:W-:Y:S01]  /*1610*/  R2UR UR11, R20 ;  /* 0x00000000140b72ca */ /* 0x000fe200000e0000 */
[----:B------:R-:W-:Y:S01]  /*1620*/  ULEA UR8, UR6, UR4, 0x3 ;  /* 0x0000000406087291 */ /* 0x000fe2000f8e18ff */
[----:B------:R-:W-:-:S08]  /*1630*/  UMOV UR24, URZ ;  /* 0x000000ff00187c82 */ /* 0x000fd00008000000 */
[----:B------:R1:W2:Y:S01]  /*1640*/  SYNCS.PHASECHK.TRANS64.TRYWAIT P0, [UR8+0x10], R2 ;  /* 0x00001002ff0075a7 */ /* 0x0002a20008001108 */
[----:B------:R-:W-:Y:S02]  /*1650*/  USHF.L.U32 UR35, UR35, 0x6, URZ ;  /* 0x0000000623237899 */ /* 0x000fe400080006ff */
[----:B------:R-:W-:Y:S01]  /*1660*/  USHF.L.U32 UR11, UR11, 0x7, URZ ;  /* 0x000000070b0b7899 */ /* 0x000fe200080006ff */
[----:B------:R-:W-:Y:S11]  /*1670*/  BRA.U !UP0, `(.L_x_20) ;  /* 0x0000000108a87547 */ /* 0x000ff6000b800000 */
[----:B------:R-:W-:Y:S01]  /*1680*/  UMOV UR16, URZ ;  /* 0x000000ff00107c82 */ /* 0x000fe20008000000 */
[----:B------:R-:W-:-:S05]  /*1690*/  UMOV UR17, UR6 ;  /* 0x0000000600117c82 */ /* 0x000fca0008000000 */
.L_x_25:
[----:B-1----:R-:W-:Y:S01]  /*16a0*/  ULEA UR33, UR17, UR4, 0x3 ;  /* 0x0000000411217291 */ /* 0x002fe2000f8e18ff */
[----:B--2---:R-:W-:Y:S01]  /*16b0*/  @!P5 MOV R3, 0x3000 ;  /* 0x000030000003d802 */ /* 0x004fe20000000f00 */
[----:B--2---:R-:W-:Y:S10]  /*16c0*/  @P0 BRA `(.L_x_21) ;  /* 0x00000000000c0947 */ /* 0x004ff40003800000 */
[----:B------:R-:W-:-:S04]  /*16d0*/  SHF.L.U32 R5, R15, 0x1f, RZ ;  /* 0x0000001f0f057819 */ /* 0x000fc800000006ff */
[----:B------:R-:W2:Y:S02]  /*16e0*/  SYNCS.PHASECHK.TRANS64.TRYWAIT P0, [UR33+0x10], R5 ;  /* 0x00001005ff0075a7 */ /* 0x000ea40008001121 */
[----:B--2---:R-:W-:Y:S05]  /*16f0*/  @!P0 BRA `(.L_x_22) ;  /* 0x00000058004c8947 */ /* 0x004fea0003800000 */
.L_x_21:
[----:B------:R2:W-:Y:S01]  /*1700*/  @!P5 SYNCS.ARRIVE.TRANS64 RZ, [UR33], R3 ;  /* 0x00000003ffffd9a7 */ /* 0x0005e20008000021 */
[----:B------:R-:W-:Y:S04]  /*1710*/  BSSY.RECONVERGENT B0, `(.L_x_23) ;  /* 0x0000003000007945 */ /* 0x000fe80003800200 */
[----:B------:R-:W-:Y:S05]  /*1720*/  @P4 BRA `(.L_x_24) ;  /* 0x0000000000044947 */ /* 0x000fea0003800000 */
[----:B------:R-:W-:Y:S05]  /*1730*/  BPT.TRAP 0x1 ;  /* 0x000000040000795c */ /* 0x000fea0000300000 */
.L_x_24:
[----:B------:R-:W-:Y:S05]  /*1740*/  BSYNC.RECONVERGENT B0 ;  /* 0x0000000000007941 */ /* 0x000fea0003800200 */
.L_x_23:
[----:B------:R-:W-:Y:S02]  /*1750*/  UIADD3 UR6, UPT, UPT, UR17, 0x1, URZ ;  /* 0x0000000111067890 */ /* 0x000fe4000fffe0ff */
[----:B------:R-:W-:Y:S02]  /*1760*/  ULEA UR32, UR17, UR4, 0xc ;  /* 0x0000000411207291 */ /* 0x000fe4000f8e60ff */
[----:B------:R-:W-:Y:S02]  /*1770*/  UISETP.NE.AND UP0, UPT, UR6, 0x2, UPT ;  /* 0x000000020600788c */ /* 0x000fe4000bf05270 */
[----:B------:R-:W-:Y:S02]  /*1780*/  UIADD3 UR26, UP1, UPT, UR22, 0x80, URZ ;  /* 0x00000080161a7890 */ /* 0x000fe4000ff3e0ff */
[----:B------:R-:W-:Y:S02]  /*1790*/  USEL UR9, URZ, 0x1, UP0 ;  /* 0x00000001ff097887 */ /* 0x000fe40008000000 */
[----:B------:R-:W-:-:S02]  /*17a0*/  USEL UR6, UR6, URZ, UP0 ;  /* 0x000000ff06067287 */ /* 0x000fc40008000000 */
[----:B------:R-:W-:Y:S02]  /*17b0*/  UIADD3 UR20, UP0, UPT, UR22, 0x180, URZ ;  /* 0x0000018016147890 */ /* 0x000fe4000ff1e0ff */
[----:B------:R-:W-:Y:S01]  /*17c0*/  ULEA UR8, UR6, UR4, 0x3 ;  /* 0x0000000406087291 */ /* 0x000fe2000f8e18ff */
[----:B------:R-:W-:Y:S01]  /*17d0*/  LOP3.LUT R15, R15, UR9, RZ, 0x3c, !PT ;  /* 0x000000090f0f7c12 */ /* 0x000fe2000f8e3cff */
[----:B------:R-:W-:Y:S02]  /*17e0*/  USHF.L.U32 UR34, UR16, 0x6, URZ ;  /* 0x0000000610227899 */ /* 0x000fe400080006ff */
[----:B------:R-:W-:Y:S01]  /*17f0*/  UIADD3.X UR27, UPT, UPT, URZ, UR23, URZ, UP1, !UPT ;  /* 0x00000017ff1b7290 */ /* 0x000fe20008ffe4ff */
[----:B-1----:R-:W-:Y:S01]  /*1800*/  SHF.L.U32 R2, R15, 0x1f, RZ ;  /* 0x0000001f0f027819 */ /* 0x002fe200000006ff */
[----:B------:R-:W-:Y:S02]  /*1810*/  UIADD3 UR32, UPT, UPT, UR32, 0x4400, URZ ;  /* 0x0000440020207890 */ /* 0x000fe4000fffe0ff */
[----:B------:R-:W-:Y:S01]  /*1820*/  UIADD3.X UR21, UPT, UPT, URZ, UR23, URZ, UP0, !UPT ;  /* 0x00000017ff157290 */ /* 0x000fe200087fe4ff */
[----:B------:R1:W1:Y:S01]  /*1830*/  SYNCS.PHASECHK.TRANS64.TRYWAIT P0, [UR8+0x10], R2 ;  /* 0x00001002ff0075a7 */ /* 0x0002620008001108 */
[----:B------:R-:W-:Y:S01]  /*1840*/  ULEA UR8, UR17, UR4, 0xd ;  /* 0x0000000411087291 */ /* 0x000fe2000f8e68ff */
[----:B------:R-:W-:Y:S01]  /*1850*/  UMOV UR18, 0x0 ;  /* 0x0000000000127882 */ /* 0x000fe20000000000 */
[----:B------:R-:W-:-:S02]  /*1860*/  UMOV UR19, 0x10000000 ;  /* 0x1000000000137882 */ /* 0x000fc40000000000 */
[----:B------:R-:W-:Y:S01]  /*1870*/  UIADD3 UR8, UPT, UPT, UR8, 0x6400, URZ ;  /* 0x0000640008087890 */ /* 0x000fe2000fffe0ff */
[----:B------:R1:W-:Y:S01]  /*1880*/  UTMALDG.3D [UR32], [UR26], desc[UR18] ;  /* 0x000012201a0075b4 */ /* 0x0003e20008011000 */
[----:B------:R-:W-:Y:S01]  /*1890*/  UMOV UR12, UR36 ;  /* 0x00000024000c7c82 */ /* 0x000fe20008000000 */
[----:B------:R-:W-:Y:S01]  /*18a0*/  UMOV UR9, UR33 ;  /* 0x0000002100097c82 */ /* 0x000fe20008000000 */
[----:B------:R-:W-:Y:S01]  /*18b0*/  UMOV UR10, UR34 ;  /* 0x00000022000a7c82 */ /* 0x000fe20008000000 */
[----:B------:R-:W-:Y:S01]  /*18c0*/  UIADD3 UR16, UPT, UPT, UR16, 0x1, URZ ;  /* 0x0000000110107890 */ /* 0x000fe2000fffe0ff */
[----:B------:R-:W-:Y:S01]  /*18d0*/  UMOV UR24, UR5 ;  /* 0x0000000500187c82 */ /* 0x000fe20008000000 */
[----:B------:R-:W-:Y:S02]  /*18e0*/  UMOV UR17, UR6 ;  /* 0x0000000600117c82 */ /* 0x000fe40008000000 */
[----:B------:R1:W-:Y:S01]  /*18f0*/  UTMALDG.3D [UR8], [UR20], desc[UR18] ;  /* 0x00001208140075b4 */ /* 0x0003e20008011000 */
[----:B------:R-:W-:-:S09]  /*1900*/  UISETP.NE.AND UP0, UPT, UR16, UR5, UPT ;  /* 0x000000051000728c */ /* 0x000fd2000bf05270 */
[----:B------:R-:W-:Y:S05]  /*1910*/  BRA.U UP0, `(.L_x_25) ;  /* 0xfffffffd00607547 */ /* 0x000fea000b83ffff */
.L_x_20:
[----:B-1----:R-:W-:Y:S01]  /*1920*/  ULEA UR8, UR6, UR4, 0x3 ;  /* 0x0000000406087291 */ /* 0x002fe2000f8e18ff */
[----:B------:R-:W-:Y:S01]  /*1930*/  SHF.L.U32 R2, R15, 0x1f, RZ ;  /* 0x0000001f0f027819 */ /* 0x000fe200000006ff */
[----:B------:R-:W-:Y:S01]  /*1940*/  @!P1 SYNCS.ARRIVE.TRANS64.A1T0 RZ, [UR4+0x48], RZ ;  /* 0x000048ffffff99a7 */ /* 0x000fe20008100004 */
[----:B------:R-:W-:-:S06]  /*1950*/  UISETP.GT.AND UP0, UPT, UR15, UR14, UPT ;  /* 0x0000000e0f00728c */ /* 0x000fcc000bf04270 */
[----:B--2---:R1:W2:Y:S03]  /*1960*/  SYNCS.PHASECHK.TRANS64.TRYWAIT P0, [UR8+0x10], R2 ;  /* 0x00001002ff0075a7 */ /* 0x0042a60008001108 */
[----:B------:R-:W-:Y:S05]  /*1970*/  BRA.U !UP0, `(.L_x_26) ;  /* 0x0000000108ac7547 */ /* 0x000fea000b800000 */
[----:B------:R-:W-:Y:S01]  /*1980*/  UIADD3 UR21, UPT, UPT, UR7, UR24, URZ ;  /* 0x0000001807157290 */ /* 0x000fe2000fffe0ff */
[----:B------:R-:W-:-:S11]  /*1990*/  UMOV UR25, UR6 ;  /* 0x0000000600197c82 */ /* 0x000fd60008000000 */
.L_x_31:
[----:B-1----:R-:W-:Y:S01]  /*19a0*/  ULEA UR17, UR25, UR4, 0x3 ;  /* 0x0000000419117291 */ /* 0x002fe2000f8e18ff */
[----:B--2---:R-:W-:Y:S01]  /*19b0*/  @!P5 MOV R3, 0x3000 ;  /* 0x000030000003d802 */ /* 0x004fe20000000f00 */
[----:B--2---:R-:W-:Y:S10]  /*19c0*/  @P0 BRA `(.L_x_27) ;  /* 0x00000000000c0947 */ /* 0x004ff40003800000 */
[----:B------:R-:W-:-:S04]  /*19d0*/  SHF.L.U32 R5, R15, 0x1f, RZ ;  /* 0x0000001f0f057819 */ /* 0x000fc800000006ff */
[----:B------:R-:W2:Y:S02]  /*19e0*/  SYNCS.PHASECHK.TRANS64.TRYWAIT P0, [UR17+0x10], R5 ;  /* 0x00001005ff0075a7 */ /* 0x000ea40008001111 */
[----:B--2---:R-:W-:Y:S05]  /*19f0*/  @!P0 BRA `(.L_x_28) ;  /* 0x0000005400a48947 */ /* 0x004fea0003800000 */
.L_x_27:
[----:B------:R2:W-:Y:S01]  /*1a00*/  @!P5 SYNCS.ARRIVE.TRANS64 RZ, [UR17], R3 ;  /* 0x00000003ffffd9a7 */ /* 0x0005e20008000011 */
[----:B------:R-:W-:Y:S04]  /*1a10*/  BSSY.RECONVERGENT B0, `(.L_x_29) ;  /* 0x0000003000007945 */ /* 0x000fe80003800200 */
[----:B------:R-:W-:Y:S05]  /*1a20*/  @P4 BRA `(.L_x_30) ;  /* 0x0000000000044947 */ /* 0x000fea0003800000 */
[----:B------:R-:W-:Y:S05]  /*1a30*/  BPT.TRAP 0x1 ;  /* 0x000000040000795c */ /* 0x000fea0000300000 */
.L_x_30:
[----:B------:R-:W-:Y:S05]  /*1a40*/  BSYNC.RECONVERGENT B0 ;  /* 0x0000000000007941 */ /* 0x000fea0003800200 */
.L_x_29:
        /* <DEDUP_REMOVED lines=10> */
[----:B------:R-:W-:Y:S01]  /*1af0*/  UIADD3 UR16, UPT, UPT, UR16, 0x4400, URZ ;  /* 0x0000440010107890 */ /* 0x000fe2000fffe0ff */
[----:B-1----:R-:W-:Y:S01]  /*1b00*/  SHF.L.U32 R2, R15, 0x1f, RZ ;  /* 0x0000001f0f027819 */ /* 0x002fe200000006ff */
[----:B------:R-:W-:Y:S02]  /*1b10*/  UIADD3.X UR31, UPT, UPT, URZ, UR23, URZ, UP1, !UPT ;  /* 0x00000017ff1f7290 */ /* 0x000fe40008ffe4ff */
[----:B------:R-:W-:Y:S01]  /*1b20*/  UIADD3.X UR29, UPT, UPT, URZ, UR23, URZ, UP0, !UPT ;  /* 0x00000017ff1d7290 */ /* 0x000fe200087fe4ff */
[----:B------:R1:W1:Y:S01]  /*1b30*/  SYNCS.PHASECHK.TRANS64.TRYWAIT P0, [UR8+0x10], R2 ;  /* 0x00001002ff0075a7 */ /* 0x0002620008001108 */
[----:B------:R-:W-:Y:S01]  /*1b40*/  ULEA UR8, UR25, UR4, 0xd ;  /* 0x0000000419087291 */ /* 0x000fe2000f8e68ff */
[----:B------:R-:W-:Y:S01]  /*1b50*/  UMOV UR26, 0x0 ;  /* 0x00000000001a7882 */ /* 0x000fe20000000000 */
[----:B------:R-:W-:-:S02]  /*1b60*/  UMOV UR27, 0x10000000 ;  /* 0x10000000001b7882 */ /* 0x000fc40000000000 */
[----:B------:R-:W-:Y:S01]  /*1b70*/  UIADD3 UR8, UPT, UPT, UR8, 0x6400, URZ ;  /* 0x0000640008087890 */ /* 0x000fe2000fffe0ff */
[----:B------:R-:W-:Y:S01]  /*1b80*/  UMOV UR19, UR35 ;  /* 0x0000002300137c82 */ /* 0x000fe20008000000 */
[----:B------:R-:W-:Y:S01]  /*1b90*/  UMOV UR20, UR36 ;  /* 0x0000002400147c82 */ /* 0x000fe20008000000 */
[----:B------:R-:W-:Y:S01]  /*1ba0*/  UMOV UR12, UR36 ;  /* 0x00000024000c7c82 */ /* 0x000fe20008000000 */
[----:B------:R-:W-:Y:S01]  /*1bb0*/  UMOV UR9, UR17 ;  /* 0x0000001100097c82 */ /* 0x000fe20008000000 */
[----:B------:R-:W-:Y:S01]  /*1bc0*/  UMOV UR10, UR18 ;  /* 0x00000012000a7c82 */ /* 0x000fe20008000000 */
[----:B------:R1:W-:Y:S01]  /*1bd0*/  UTMALDG.3D [UR16], [UR30], desc[UR26] ;  /* 0x00001a101e0075b4 */ /* 0x0003e20008011000 */
[----:B------:R-:W-:Y:S01]  /*1be0*/  UIADD3 UR24, UPT, UPT, UR24, 0x1, URZ ;  /* 0x0000000118187890 */ /* 0x000fe2000fffe0ff */
[----:B------:R-:W-:-:S03]  /*1bf0*/  UMOV UR25, UR6 ;  /* 0x0000000600197c82 */ /* 0x000fc60008000000 */
[----:B------:R-:W-:Y:S01]  /*1c00*/  UISETP.NE.AND UP0, UPT, UR24, UR21, UPT ;  /* 0x000000151800728c */ /* 0x000fe2000bf05270 */
[----:B------:R1:W-:Y:S08]  /*1c10*/  UTMALDG.3D [UR8], [UR28], desc[UR26] ;  /* 0x00001a081c0075b4 */ /* 0x0003f00008011000 */
[----:B------:R-:W-:Y:S05]  /*1c20*/  BRA.U UP0, `(.L_x_31) ;  /* 0xfffffffd005c7547 */ /* 0x000fea000b83ffff */
.L_x_26:
[C---:B-1----:R-:W-:Y:S01]  /*1c30*/  LEA R2, R14.reuse, UR4, 0x3 ;  /* 0x000000040e027c11 */ /* 0x042fe2000f8e18ff */
[----:B------:R-:W-:Y:S01]  /*1c40*/  NOP ;  /* 0x0000000000007918 */ /* 0x000fe20000000000 */
[----:B--2---:R-:W-:Y:S02]  /*1c50*/  SHF.L.U32 R3, R13, 0x1f, RZ ;  /* 0x0000001f0d037819 */ /* 0x004fe400000006ff */
[----:B------:R-:W-:Y:S02]  /*1c60*/  LEA R4, R14, UR4, 0x4 ;  /* 0x000000040e047c11 */ /* 0x000fe4000f8e20ff */
[----:B------:R-:W1:Y:S02]  /*1c70*/  SYNCS.PHASECHK.TRANS64.TRYWAIT P0, [R2+URZ+0x50], R3 ;  /* 0x00005003020075a7 */ /* 0x000e6400080011ff */
[----:B-1----:R-:W-:Y:S05]  /*1c80*/  @!P0 BRA `(.L_x_32) ;  /* 0x0000005400188947 */ /* 0x002fea0003800000 */
.L_x_106:
[----:B------:R-:W2:Y:S01]  /*1c90*/  LDS.128 R4, [R4+0xe0] ;  /* 0x0000e00004047984 */ /* 0x000ea20000000c00 */
[----:B---3--:R-:W-:Y:S01]  /*1ca0*/  ISETP.GE.AND P0, PT, R40, 0x1, PT ;  /* 0x000000012800780c */ /* 0x008fe20003f06270 */
[----:B-1----:R-:W-:Y:S01]  /*1cb0*/  VIADD R2, R2, 0x60 ;  /* 0x0000006002027836 */ /* 0x002fe20000000000 */
[----:B------:R-:W-:Y:S01]  /*1cc0*/  @!PT LDS RZ, [RZ] ;  /* 0x00000000fffff984 */ /* 0x000fe20000000800 */
[----:B------:R-:W-:Y:S01]  /*1cd0*/  @!PT LDS RZ, [RZ] ;  /* 0x00000000fffff984 */ /* 0x000fe20000000800 */
[----:B------:R-:W-:Y:S01]  /*1ce0*/  @!PT LDS RZ, [RZ] ;  /* 0x00000000fffff984 */ /* 0x000fe20000000800 */
[----:B------:R-:W-:Y:S01]  /*1cf0*/  @!PT LDS RZ, [RZ] ;  /* 0x00000000fffff984 */ /* 0x000fe20000000800 */
[----:B------:R1:W-:Y:S06]  /*1d00*/  MEMBAR.ALL.CTA ;  /* 0x0000000000007992 */ /* 0x0003ec0000008000 */
[----:B-1----:R-:W1:Y:S01]  /*1d10*/  FENCE.VIEW.ASYNC.S ;  /* 0x00000000000073c6 */ /* 0x002e620000000000 */
[----:B------:R-:W-:-:S04]  /*1d20*/  PRMT R2, RZ, 0x654, R2 ;  /* 0x00000654ff027816 */ /* 0x000fc80000000002 */
[----:B-1----:R1:W-:Y:S01]  /*1d30*/  SYNCS.ARRIVE.TRANS64.RED.A1T0 RZ, [R2+URZ], RZ ;  /* 0x000000ff02ff79a7 */ /* 0x0023e200081004ff */
[----:B--2---:R-:W-:-:S13]  /*1d40*/  LOP3.LUT P2, RZ, R6, 0x1, RZ, 0xc0, !PT ;  /* 0x0000000106ff7812 */ /* 0x004fda000784c0ff */
[----:B------:R-:W-:Y:S01]  /*1d50*/  @P2 SHF.R.U32.HI R3, RZ, 0x10, R5 ;  /* 0x00000010ff032819 */ /* 0x000fe20000011605 */
[----:B------:R-:W-:Y:S01]  /*1d60*/  VOTEU.ANY UP0, P2 ;  /* 0x0000000000ff7886 */ /* 0x000fe20001000100 */
[----:B------:R-:W-:Y:S02]  /*1d70*/  @P2 MOV R11, R4 ;  /* 0x00000004000b2202 */ /* 0x000fe40000000f00 */
[----:B------:R-:W-:Y:S02]  /*1d80*/  @P2 R2UR.BROADCAST UR8, R3 ;  /* 0x00000000030822ca */ /* 0x000fe400008e0000 */
[----:B------:R-:W-:-:S11]  /*1d90*/  @P2 LOP3.LUT R8, R5, 0xffff, RZ, 0xc0, !PT ;  /* 0x0000ffff05082812 */ /* 0x000fd600078ec0ff */
[----:B------:R-:W-:Y:S01]  /*1da0*/  @UP0 UMOV UR36, UR8 ;  /* 0x0000000800240c82 */ /* 0x000fe20008000000 */
[----:B-1----:R-:W-:Y:S05]  /*1db0*/  @!P0 BRA `(.L_x_33) ;  /* 0x0000000000b88947 */ /* 0x002fea0003800000 */
[----:B------:R-:W4:Y:S01]  /*1dc0*/  LDC.64 R4, c[0x0][0xb18] ;  /* 0x0002c600ff047b82 */ /* 0x000f220000000a00 */
[----:B------:R-:W-:-:S07]  /*1dd0*/  ISETP.NE.AND P3, PT, R40, 0x1, PT ;  /* 0x000000012800780c */ /* 0x000fce0003f65270 */
[----:B------:R-:W1:Y:S08]  /*1de0*/  LDC.64 R6, c[0x0][0xb10] ;  /* 0x0002c400ff067b82 */ /* 0x000e700000000a00 */
[----:B------:R-:W2:Y:S08]  /*1df0*/  LDC R16, c[0x0][0xb20] ;  /* 0x0002c800ff107b82 */ /* 0x000eb00000000800 */
[----:B------:R-:W3:Y:S01]  /*1e00*/  LDC R18, c[0x0][0xb0c] ;  /* 0x0002c300ff127b82 */ /* 0x000ee20000000800 */
[----:B----4-:R-:W-:Y:S01]  /*1e10*/  IMAD.HI.U32 R17, R0, R5, RZ ;  /* 0x0000000500117227 */ /* 0x010fe200078e00ff */
[----:B------:R-:W-:-:S03]  /*1e20*/  ISETP.NE.AND P0, PT, R4, 0x1, PT ;  /* 0x000000010400780c */ /* 0x000fc60003f05270 */
[----:B------:R-:W-:-:S03]  /*1e30*/  IMAD.HI.U32 R5, R8, R5, RZ ;  /* 0x0000000508057227 */ /* 0x000fc600078e00ff */
[----:B------:R-:W4:Y:S01]  /*1e40*/  LDC.64 R2, c[0x0][0xb28] ;  /* 0x0002ca00ff027b82 */ /* 0x000f220000000a00 */
[----:B-1----:R-:W-:-:S04]  /*1e50*/  IMAD.HI.U32 R20, R9, R6, RZ ;  /* 0x0000000609147227 */ /* 0x002fc800078e00ff */
[----:B------:R-:W-:Y:S01]  /*1e60*/  IMAD.HI.U32 R22, R11, R6, RZ ;  /* 0x000000060b167227 */ /* 0x000fe200078e00ff */
[----:B------:R-:W-:Y:S02]  /*1e70*/  SHF.R.U32.HI R20, RZ, R7, R20 ;  /* 0x00000007ff147219 */ /* 0x000fe40000011614 */
[-C--:B--2---:R-:W-:Y:S02]  /*1e80*/  SHF.R.U32.HI R17, RZ, R16.reuse, R17 ;  /* 0x00000010ff117219 */ /* 0x084fe40000011611 */
[----:B------:R-:W-:Y:S02]  /*1e90*/  SHF.R.U32.HI R5, RZ, R16, R5 ;  /* 0x00000010ff057219 */ /* 0x000fe40000011605 */
[----:B------:R-:W-:Y:S02]  /*1ea0*/  SEL R17, R0, R17, !P0 ;  /* 0x0000001100117207 */ /* 0x000fe40004000000 */
[----:B------:R-:W-:Y:S02]  /*1eb0*/  SHF.R.U32.HI R22, RZ, R7, R22 ;  /* 0x00000007ff167219 */ /* 0x000fe40000011616 */
[----:B---3--:R-:W-:-:S02]  /*1ec0*/  ISETP.NE.AND P1, PT, R18, 0x1, PT ;  /* 0x000000011200780c */ /* 0x008fc40003f25270 */
[----:B------:R-:W-:Y:S02]  /*1ed0*/  SEL R5, R8, R5, !P0 ;  /* 0x0000000508057207 */ /* 0x000fe40004000000 */
[----:B------:R-:W-:Y:S02]  /*1ee0*/  SEL R19, R9, R20, !P1 ;  /* 0x0000001409137207 */ /* 0x000fe40004800000 */
[----:B------:R-:W-:Y:S01]  /*1ef0*/  SEL R7, R11, R22, !P1 ;  /* 0x000000160b077207 */ /* 0x000fe20004800000 */
[----:B----4-:R-:W-:-:S04]  /*1f00*/  IMAD.HI.U32 R20, R17, R2, RZ ;  /* 0x0000000211147227 */ /* 0x010fc800078e00ff */
[----:B------:R-:W-:Y:S01]  /*1f10*/  IMAD.HI.U32 R6, R19, R2, RZ ;  /* 0x0000000213067227 */ /* 0x000fe200078e00ff */
[----:B------:R-:W-:-:S04]  /*1f20*/  @P3 SHF.R.U32.HI R17, RZ, R3, R20 ;  /* 0x00000003ff113219 */ /* 0x000fc80000011614 */
[----:B------:R-:W-:Y:S01]  /*1f30*/  @P3 SHF.R.U32.HI R19, RZ, R3, R6 ;  /* 0x00000003ff133219 */ /* 0x000fe20000011606 */
[----:B------:R-:W-:-:S04]  /*1f40*/  IMAD R17, R40, R17, RZ ;  /* 0x0000001128117224 */ /* 0x000fc800078e02ff */
[----:B------:R-:W-:Y:S01]  /*1f50*/  IMAD R6, R40, R19, RZ ;  /* 0x0000001328067224 */ /* 0x000fe200078e02ff */
[C---:B------:R-:W-:Y:S02]  /*1f60*/  ISETP.GE.AND P0, PT, R5.reuse, R17, PT ;  /* 0x000000110500720c */ /* 0x040fe40003f06270 */
[----:B------:R-:W-:Y:S02]  /*1f70*/  IADD3 R17, PT, PT, -R5, RZ, RZ ;  /* 0x000000ff05117210 */ /* 0x000fe40007ffe1ff */
[----:B------:R-:W-:Y:S01]  /*1f80*/  ISETP.GE.OR P0, PT, R7, R6, P0 ;  /* 0x000000060700720c */ /* 0x000fe20000706670 */
[----:B------:R-:W-:-:S04]  /*1f90*/  IMAD.HI.U32 R6, R5, R2, RZ ;  /* 0x0000000205067227 */ /* 0x000fc800078e00ff */
[----:B------:R-:W-:Y:S01]  /*1fa0*/  IMAD R8, R4, R17, R8 ;  /* 0x0000001104087224 */ /* 0x000fe200078e0208 */
[----:B------:R-:W-:-:S04]  /*1fb0*/  SHF.R.U32.HI R6, RZ, R3, R6 ;  /* 0x00000003ff067219 */ /* 0x000fc80000011606 */
[----:B------:R-:W-:-:S03]  /*1fc0*/  SEL R6, R5, R6, !P3 ;  /* 0x0000000605067207 */ /* 0x000fc60005800000 */
[----:B------:R-:W-:-:S04]  /*1fd0*/  @!P0 IMAD.HI.U32 R16, R7, R2, RZ ;  /* 0x0000000207108227 */ /* 0x000fc800078e00ff */
[----:B------:R-:W-:Y:S01]  /*1fe0*/  IMAD.MOV R2, RZ, RZ, -R6 ;  /* 0x000000ffff027224 */ /* 0x000fe200078e0a06 */
[----:B------:R-:W-:-:S03]  /*1ff0*/  @!P0 SHF.R.U32.HI R16, RZ, R3, R16 ;  /* 0x00000003ff108219 */ /* 0x000fc60000011610 */
[----:B------:R-:W-:Y:S01]  /*2000*/  IMAD R2, R40, R2, R5 ;  /* 0x0000000228027224 */ /* 0x000fe200078e0205 */
        /* <DEDUP_REMOVED lines=9> */
.L_x_33:
[----:B------:R-:W1:Y:S02]  /*20a0*/  LDCU UR8, c[0x0][0xb30] ;  /* 0x00016600ff0877ac */ /* 0x000e640008000800 */
[----:B-1----:R-:W-:-:S09]  /*20b0*/  UISETP.NE.AND UP0, UPT, UR8, 0x1, UPT ;  /* 0x000000010800788c */ /* 0x002fd2000bf05270 */
[----:B------:R-:W-:Y:S05]  /*20c0*/  BRA.U UP0, `(.L_x_34) ;  /* 0x0000000100407547 */ /* 0x000fea000b800000 */
[----:B------:R-:W1:Y:S08]  /*20d0*/  LDC.64 R4, c[0x0][0xb10] ;  /* 0x0002c400ff047b82 */ /* 0x000e700000000a00 */
[----:B------:R-:W2:Y:S08]  /*20e0*/  LDC.64 R2, c[0x0][0xb18] ;  /* 0x0002c600ff027b82 */ /* 0x000eb00000000a00 */
[----:B------:R-:W3:Y:S08]  /*20f0*/  LDC R6, c[0x0][0xb20] ;  /* 0x0002c800ff067b82 */ /* 0x000ef00000000800 */
[----:B------:R-:W4:Y:S01]  /*2100*/  LDC R16, c[0x0][0xb0c] ;  /* 0x0002c300ff107b82 */ /* 0x000f220000000800 */
[----:B-1----:R-:W-:-:S05]  /*2110*/  IMAD.HI.U32 R4, R11, R4, RZ ;  /* 0x000000040b047227 */ /* 0x002fca00078e00ff */
[----:B------:R-:W-:Y:S01]  /*2120*/  SHF.R.U32.HI R4, RZ, R5, R4 ;  /* 0x00000005ff047219 */ /* 0x000fe20000011604 */
[----:B--2---:R-:W-:Y:S01]  /*2130*/  IMAD.HI.U32 R3, R8, R3, RZ ;  /* 0x0000000308037227 */ /* 0x004fe200078e00ff */
[----:B------:R-:W-:-:S04]  /*2140*/  ISETP.NE.AND P0, PT, R2, 0x1, PT ;  /* 0x000000010200780c */ /* 0x000fc80003f05270 */
[----:B---3--:R-:W-:-:S04]  /*2150*/  SHF.R.U32.HI R3, RZ, R6, R3 ;  /* 0x00000006ff037219 */ /* 0x008fc80000011603 */
[----:B------:R-:W-:Y:S02]  /*2160*/  SEL R3, R8, R3, !P0 ;  /* 0x0000000308037207 */ /* 0x000fe40004000000 */
[----:B----4-:R-:W-:-:S04]  /*2170*/  ISETP.NE.AND P1, PT, R16, 0x1, PT ;  /* 0x000000011000780c */ /* 0x010fc80003f25270 */
[----:B------:R-:W-:-:S05]  /*2180*/  SEL R4, R11, R4, !P1 ;  /* 0x000000040b047207 */ /* 0x000fca0004800000 */
[----:B------:R-:W-:Y:S02]  /*2190*/  IMAD.IADD R5, R3, 0x1, -R4 ;  /* 0x0000000103057824 */ /* 0x000fe400078e0a04 */
[----:B------:R-:W-:Y:S02]  /*21a0*/  IMAD.IADD R3, R4, 0x1, -R3 ;  /* 0x0000000104037824 */ /* 0x000fe400078e0a03 */
[----:B------:R-:W-:Y:S02]  /*21b0*/  IMAD R11, R5, R16, R11 ;  /* 0x00000010050b7224 */ /* 0x000fe400078e020b */
[----:B------:R-:W-:-:S07]  /*21c0*/  IMAD R8, R3, R2, R8 ;  /* 0x0000000203087224 */ /* 0x000fce00078e0208 */
.L_x_34:
[----:B------:R-:W-:Y:S01]  /*21d0*/  VIADD R14, R14, 0x1 ;  /* 0x000000010e0e7836 */ /* 0x000fe20000000000 */
[----:B------:R-:W-:Y:S01]  /*21e0*/  PLOP3.LUT P1, PT, PT, PT, PT, 0x80, 0x8 ;  /* 0x000000000008781c */ /* 0x000fe20003f2f070 */
[----:B------:R-:W-:Y:S02]  /*21f0*/  IMAD.IADD R21, R11, 0x1, R90 ;  /* 0x000000010b157824 */ /* 0x000fe400078e025a */
[----:B------:R-:W-:Y:S01]  /*2200*/  IMAD.IADD R20, R8, 0x1, R83 ;  /* 0x0000000108147824 */ /* 0x000fe200078e0253 */
[----:B------:R-:W-:-:S04]  /*2210*/  ISETP.NE.AND P0, PT, R14, 0x2, PT ;  /* 0x000000020e00780c */ /* 0x000fc80003f05270 */
[----:B------:R-:W-:Y:S02]  /*2220*/  SEL R2, RZ, 0x1, P0 ;  /* 0x00000001ff027807 */ /* 0x000fe40000000000 */
[----:B------:R-:W-:Y:S02]  /*2230*/  SEL R14, R14, RZ, P0 ;  /* 0x000000ff0e0e7207 */ /* 0x000fe40000000000 */
[----:B------:R-:W-:Y:S01]  /*2240*/  LOP3.LUT R13, R13, R2, RZ, 0x3c, !PT ;  /* 0x000000020d0d7212 */ /* 0x000fe200078e3cff */
[----:B------:R-:W-:Y:S06]  /*2250*/  @P2 BRA `(.L_x_35) ;  /* 0xfffffff000982947 */ /* 0x000fec000383ffff */
[----:B------:R-:W-:Y:S01]  /*2260*/  UIADD3 UR5, UPT, UPT, UR4, 0x10, URZ ;  /* 0x0000001004057890 */ /* 0x000fe2000fffe0ff */
[----:B------:R-:W-:-:S03]  /*2270*/  SHF.L.U32 R3, R15, 0x1f, RZ ;  /* 0x0000001f0f037819 */ /* 0x000fc600000006ff */
[----:B------:R-:W-:-:S09]  /*2280*/  ULEA UR4, UR6, UR5, 0x3 ;  /* 0x0000000506047291 */ /* 0x000fd2000f8e18ff */
[----:B------:R-:W1:Y:S02]  /*2290*/  SYNCS.PHASECHK.TRANS64.TRYWAIT P0, [UR4], R3 ;  /* 0x00000003ff0075a7 */ /* 0x000e640008001104 */
[----:B-1----:R-:W-:Y:S05]  /*22a0*/  @!P0 BRA `(.L_x_36) ;  /* 0x0000004c00a48947 */ /* 0x002fea0003800000 */
.L_x_108:
[----:B------:R-:W-:-:S04]  /*22b0*/  UIADD3 UR6, UPT, UPT, UR6, 0x1, URZ ;  /* 0x0000000106067890 */ /* 0x000fc8000fffe0ff */
[----:B------:R-:W-:-:S04]  /*22c0*/  UISETP.NE.AND UP0, UPT, UR6, 0x2, UPT ;  /* 0x000000020600788c */ /* 0x000fc8000bf05270 */
[----:B------:R-:W-:Y:S02]  /*22d0*/  USEL UR4, URZ, 0x1, UP0 ;  /* 0x00000001ff047887 */ /* 0x000fe40008000000 */
[----:B------:R-:W-:-:S04]  /*22e0*/  USEL UR6, UR6, URZ, UP0 ;  /* 0x000000ff06067287 */ /* 0x000fc80008000000 */
[----:B------:R-:W-:Y:S01]  /*22f0*/  ULEA UR6, UR6, UR5, 0x3 ;  /* 0x0000000506067291 */ /* 0x000fe2000f8e18ff */
[----:B-1----:R-:W-:-:S04]  /*2300*/  LOP3.LUT R3, R15, UR4, RZ, 0x3c, !PT ;  /* 0x000000040f037c12 */ /* 0x002fc8000f8e3cff */
[----:B------:R-:W-:Y:S01]  /*2310*/  SHF.L.U32 R3, R3, 0x1f, RZ ;  /* 0x0000001f03037819 */ /* 0x000fe200000006ff */
[----:B----4-:R-:W-:-:S07]  /*2320*/  IMAD.U32 R0, RZ, RZ, UR6 ;  /* 0x00000006ff007e24 */ /* 0x010fce000f8e00ff */
.L_x_37:
[----:B-1----:R1:W2:Y:S02]  /*2330*/  SYNCS.PHASECHK.TRANS64.TRYWAIT P0, [R0+URZ], R3 ;  /* 0x00000003000075a7 */ /* 0x0022a400080011ff */
[----:B--2---:R-:W-:Y:S05]  /*2340*/  @!P0 NANOSLEEP.SYNCS 0x989680 ;  /* 0x009896800000895d */ /* 0x004fea0003900000 */
[----:B------:R-:W2:Y:S02]  /*2350*/  @!P0 SYNCS.PHASECHK.TRANS64 P0, [R0+URZ], R3 ;  /* 0x00000003000085a7 */ /* 0x000ea400080010ff */
[----:B--2---:R-:W-:Y:S05]  /*2360*/  @P0 EXIT ;  /* 0x000000000000094d */ /* 0x004fea0003800000 */
[----:B------:R-:W-:Y:S05]  /*2370*/  BRA `(.L_x_37) ;  /* 0xfffffffc00ec7947 */ /* 0x000fea000383ffff */
.L_x_17:
[----:B------:R-:W-:-:S04]  /*2380*/  UISETP.NE.AND UP1, UPT, UR37, URZ, UPT ;  /* 0x000000ff2500728c */ /* 0x000fc8000bf25270 */
[----:B------:R-:W-:-:S09]  /*2390*/  UISETP.NE.OR UP1, UPT, UR8, 0x1, UP1 ;  /* 0x000000010800788c */ /* 0x000fd20008f25670 */
[----:B------:R-:W-:Y:S05]  /*23a0*/  BRA.U UP1, `(.L_x_38) ;  /* 0x0000000501487547 */ /* 0x000fea000b800000 */
[----:B------:R-:W-:Y:S01]  /*23b0*/  ISETP.NE.AND P2, PT, R2, RZ, PT ;  /* 0x000000ff0200720c */ /* 0x000fe20003f45270 */
[----:B------:R-:W-:Y:S01]  /*23c0*/  IMAD.MOV.U32 R12, RZ, RZ, 0x1 ;  /* 0x00000001ff0c7424 */ /* 0x000fe200078e00ff */
[----:B------:R-:W-:Y:S02]  /*23d0*/  CS2R R10, SRZ ;  /* 0x00000000000a7805 */ /* 0x000fe4000001ff00 */
[----:B------:R-:W-:Y:S01]  /*23e0*/  CS2R R8, SRZ ;  /* 0x0000000000087805 */ /* 0x000fe2000001ff00 */
[----:B------:R-:W-:Y:S01]  /*23f0*/  UMOV UR4, 0x400 ;  /* 0x0000040000047882 */ /* 0x000fe20000000000 */
[----:B------:R-:W-:Y:S01]  /*2400*/  UMOV UR6, URZ ;  /* 0x000000ff00067c82 */ /* 0x000fe20008000000 */
[----:B------:R-:W-:-:S12]  /*2410*/  ULEA UR37, UR37, UR4, 0x18 ;  /* 0x0000000425257291 */ /* 0x000fd8000f8ec0ff */
.L_x_42:
[----:B------:R-:W-:Y:S02]  /*2420*/  LEA R0, R8, UR37, 0x3 ;  /* 0x0000002508007c11 */ /* 0x000fe4000f8e18ff */
[----:B------:R-:W-:-:S03]  /*2430*/  SHF.L.U32 R5, R9, 0x1f, RZ ;  /* 0x0000001f09057819 */ /* 0x000fc600000006ff */
[----:B------:R-:W-:Y:S01]  /*2440*/  VIADD R4, R0, 0xc0 ;  /* 0x000000c000047836 */ /* 0x000fe20000000000 */
[----:B------:R-:W1:Y:S02]  /*2450*/  SYNCS.PHASECHK.TRANS64.TRYWAIT P0, [R0+URZ+0xb0], R5 ;  /* 0x0000b005000075a7 */ /* 0x000e6400080011ff */
[----:B-1----:R-:W-:Y:S05]  /*2460*/  @!P0 BRA `(.L_x_39) ;  /* 0x0000004c004c8947 */ /* 0x002fea0003800000 */
.L_x_109:
[----:B------:R-:W-:Y:S01]  /*2470*/  ULEA UR5, UR6, UR37, 0x3 ;  /* 0x0000002506057291 */ /* 0x000fe2000f8e18ff */
[----:B------:R-:W-:Y:S02]  /*2480*/  PRMT R4, RZ, 0x654, R4 ;  /* 0x00000654ff047816 */ /* 0x000fe40000000004 */
[----:B-1----:R-:W-:Y:S01]  /*2490*/  SHF.L.U32 R5, R12, 0x1f, RZ ;  /* 0x0000001f0c057819 */ /* 0x002fe200000006ff */
[----:B------:R-:W-:Y:S01]  /*24a0*/  UIADD3 UR4, UPT, UPT, UR5, 0x50, URZ ;  /* 0x0000005005047890 */ /* 0x000fe2000fffe0ff */
[----:B------:R1:W-:Y:S05]  /*24b0*/  SYNCS.ARRIVE.TRANS64.RED.A1T0 RZ, [R4+URZ], RZ ;  /* 0x000000ff04ff79a7 */ /* 0x0003ea00081004ff */
[----:B------:R-:W-:Y:S01]  /*24c0*/  IMAD.U32 R7, RZ, RZ, UR4 ;  /* 0x00000004ff077e24 */ /* 0x000fe2000f8e00ff */
[----:B------:R-:W2:Y:S04]  /*24d0*/  SYNCS.PHASECHK.TRANS64.TRYWAIT P0, [UR5+0x60], R5 ;  /* 0x00006005ff0075a7 */ /* 0x000ea80008001105 */
[----:B------:R-:W-:Y:S01]  /*24e0*/  PRMT R6, R2, 0x654, R7 ;  /* 0x0000065402067816 */ /* 0x000fe20000000007 */
[----:B-1----:R-:W-:Y:S01]  /*24f0*/  @!P2 IMAD.MOV.U32 R4, RZ, RZ, 0x10 ;  /* 0x00000010ff04a424 */ /* 0x002fe200078e00ff */
[----:B--2---:R-:W-:Y:S06]  /*2500*/  @!P0 BRA `(.L_x_40) ;  /* 0x0000004c00388947 */ /* 0x004fec0003800000 */
.L_x_111:
[----:B------:R-:W-:Y:S01]  /*2510*/  ULEA UR4, UR6, UR37, 0x4 ;  /* 0x0000002506047291 */ /* 0x000fe2000f8e20ff */
[----:B------:R-:W-:Y:S01]  /*2520*/  SEL R3, R6, R3, !P2 ;  /* 0x0000000306037207 */ /* 0x000fe20005000000 */
[----:B------:R-:W-:Y:S01]  /*2530*/  UIADD3 UR5, UPT, UPT, UR5, 0x50, URZ ;  /* 0x0000005005057890 */ /* 0x000fe2000fffe0ff */
[----:B-1----:R-:W-:Y:S01]  /*2540*/  LEA R0, R11, UR37, 0x3 ;  /* 0x000000250b007c11 */ /* 0x002fe2000f8e18ff */
[----:B------:R-:W-:Y:S01]  /*2550*/  UIADD3 UR4, UPT, UPT, UR4, 0xe0, URZ ;  /* 0x000000e004047890 */ /* 0x000fe2000fffe0ff */
[----:B------:R-:W-:Y:S01]  /*2560*/  SHF.L.U32 R5, R10, 0x1f, RZ ;  /* 0x0000001f0a057819 */ /* 0x000fe200000006ff */
[----:B------:R1:W-:Y:S01]  /*2570*/  @!P2 SYNCS.ARRIVE.TRANS64.RED RZ, [R3+URZ], R4 ;  /* 0x0000000403ffa9a7 */ /* 0x0003e200080004ff */
[----:B------:R-:W-:Y:S01]  /*2580*/  UIADD3 UR6, UPT, UPT, UR6, 0x1, URZ ;  /* 0x0000000106067890 */ /* 0x000fe2000fffe0ff */
[----:B------:R-:W-:-:S03]  /*2590*/  VIADD R8, R8, 0x1 ;  /* 0x0000000108087836 */ /* 0x000fc60000000000 */
[----:B------:R-:W-:Y:S02]  /*25a0*/  UISETP.NE.AND UP0, UPT, UR6, 0x2, UPT ;  /* 0x000000020600788c */ /* 0x000fe4000bf05270 */
[----:B------:R-:W-:Y:S06]  /*25b0*/  UGETNEXTWORKID.BROADCAST [UR4], [UR5] ;  /* 0x00000000040073ca */ /* 0x000fec0008000100 */
[----:B------:R-:W-:Y:S01]  /*25c0*/  USEL UR4, URZ, 0x1, UP0 ;  /* 0x00000001ff047887 */ /* 0x000fe20008000000 */
[----:B------:R-:W-:Y:S01]  /*25d0*/  ISETP.NE.AND P0, PT, R8, 0x2, PT ;  /* 0x000000020800780c */ /* 0x000fe20003f05270 */
[----:B------:R-:W-:Y:S01]  /*25e0*/  USEL UR6, UR6, URZ, UP0 ;  /* 0x000000ff06067287 */ /* 0x000fe20008000000 */
[----:B------:R-:W2:Y:S03]  /*25f0*/  SYNCS.PHASECHK.TRANS64.TRYWAIT P1, [R0+URZ+0x50], R5 ;  /* 0x00005005000075a7 */ /* 0x000ea600080211ff */
[----:B------:R-:W-:Y:S01]  /*2600*/  LOP3.LUT R12, R12, UR4, RZ, 0x3c, !PT ;  /* 0x000000040c0c7c12 */ /* 0x000fe2000f8e3cff */
[----:B-12---:R-:W-:Y:S07]  /*2610*/  @!P1 BRA `(.L_x_41) ;  /* 0x0000004c000c9947 */ /* 0x006fee0003800000 */
.L_x_112:
[C---:B------:R-:W-:Y:S01]  /*2620*/  LEA R4, R11.reuse, UR37, 0x4 ;  /* 0x000000250b047c11 */ /* 0x040fe2000f8e20ff */
[----:B-1----:R-:W-:Y:S01]  /*2630*/  VIADD R0, R0, 0x60 ;  /* 0x0000006000007836 */ /* 0x002fe20000000000 */
[----:B------:R-:W-:Y:S01]  /*2640*/  SEL R8, R8, RZ, P0 ;  /* 0x000000ff08087207 */ /* 0x000fe20000000000 */
[----:B------:R-:W-:-:S03]  /*2650*/  VIADD R11, R11, 0x1 ;  /* 0x000000010b0b7836 */ /* 0x000fc60000000000 */
[----:B------:R-:W1:Y:S01]  /*2660*/  LDS.128 R4, [R4+0xe0] ;  /* 0x0000e00004047984 */ /* 0x000e620000000c00 */
[----:B------:R-:W-:Y:S02]  /*2670*/  PRMT R0, RZ, 0x654, R0 ;  /* 0x00000654ff007816 */ /* 0x000fe40000000000 */
[C---:B------:R-:W-:Y:S01]  /*2680*/  ISETP.NE.AND P1, PT, R11.reuse, 0x2, PT ;  /* 0x000000020b00780c */ /* 0x040fe20003f25270 */
[----:B------:R-:W-:Y:S01]  /*2690*/  @!PT LDS RZ, [RZ] ;  /* 0x00000000fffff984 */ /* 0x000fe20000000800 */
[----:B------:R-:W-:Y:S01]  /*26a0*/  @!PT LDS RZ, [RZ] ;  /* 0x00000000fffff984 */ /* 0x000fe20000000800 */
[----:B------:R-:W-:Y:S01]  /*26b0*/  @!PT LDS RZ, [RZ] ;  /* 0x00000000fffff984 */ /* 0x000fe20000000800 */
[----:B------:R-:W-:Y:S01]  /*26c0*/  @!PT LDS RZ, [RZ] ;  /* 0x00000000fffff984 */ /* 0x000fe20000000800 */
[----:B------:R2:W-:Y:S06]  /*26d0*/  MEMBAR.ALL.CTA ;  /* 0x0000000000007992 */ /* 0x0005ec0000008000 */
[----:B--2---:R-:W2:Y:S01]  /*26e0*/  FENCE.VIEW.ASYNC.S ;  /* 0x00000000000073c6 */ /* 0x004ea20000000000 */
[----:B------:R-:W-:Y:S01]  /*26f0*/  SEL R11, R11, RZ, P1 ;  /* 0x000000ff0b0b7207 */ /* 0x000fe20000800000 */
[----:B--2---:R2:W-:Y:S01]  /*2700*/  SYNCS.ARRIVE.TRANS64.RED.A1T0 RZ, [R0+URZ], RZ ;  /* 0x000000ff00ff79a7 */ /* 0x0045e200081004ff */
[----:B-1----:R-:W-:-:S02]  /*2710*/  LOP3.LUT P3, RZ, R6, 0x1, RZ, 0xc0, !PT ;  /* 0x0000000106ff7812 */ /* 0x002fc4000786c0ff */
[----:B------:R-:W-:-:S04]  /*2720*/  SEL R5, RZ, 0x1, P1 ;  /* 0x00000001ff057807 */ /* 0x000fc80000800000 */
[----:B------:R-:W-:Y:S02]  /*2730*/  LOP3.LUT R10, R10, R5, RZ, 0x3c, !PT ;  /* 0x000000050a0a7212 */ /* 0x000fe400078e3cff */
[----:B--2---:R-:W-:-:S04]  /*2740*/  SEL R0, RZ, 0x1, P0 ;  /* 0x00000001ff007807 */ /* 0x004fc80000000000 */
[----:B------:R-:W-:Y:S01]  /*2750*/  LOP3.LUT R9, R9, R0, RZ, 0x3c, !PT ;  /* 0x0000000009097212 */ /* 0x000fe200078e3cff */
[----:B------:R-:W-:Y:S06]  /*2760*/  @P3 BRA `(.L_x_42) ;  /* 0xfffffffc002c3947 */ /* 0x000fec000383ffff */
[----:B------:R-:W-:Y:S01]  /*2770*/  ULEA UR5, UR6, UR37, 0x3 ;  /* 0x0000002506057291 */ /* 0x000fe2000f8e18ff */
[----:B------:R-:W-:-:S08]  /*2780*/  SHF.L.U32 R3, R12, 0x1f, RZ ;  /* 0x0000001f0c037819 */ /* 0x000fd000000006ff */
[----:B------:R-:W1:Y:S02]  /*2790*/  SYNCS.PHASECHK.TRANS64 P0, [UR5+0x60], R3 ;  /* 0x00006003ff0075a7 */ /* 0x000e640008001005 */
[----:B-1----:R-:W-:Y:S05]  /*27a0*/  @P0 BRA `(.L_x_43) ;  /* 0x0000000000080947 */ /* 0x002fea0003800000 */
[----:B------:R-:W1:Y:S02]  /*27b0*/  SYNCS.PHASECHK.TRANS64.TRYWAIT P0, [UR5+0x60], R3 ;  /* 0x00006003ff0075a7 */ /* 0x000e640008001105 */
[----:B-1----:R-:W-:Y:S05]  /*27c0*/  @!P0 BRA `(.L_x_44) ;  /* 0x0000004800b48947 */ /* 0x002fea0003800000 */
.L_x_43:
[----:B------:R-:W-:-:S04]  /*27d0*/  UIADD3 UR4, UPT, UPT, UR6, 0x1, URZ ;  /* 0x0000000106047890 */ /* 0x000fc8000fffe0ff */
[----:B------:R-:W-:-:S04]  /*27e0*/  UISETP.NE.AND UP0, UPT, UR4, 0x2, UPT ;  /* 0x000000020400788c */ /* 0x000fc8000bf05270 */
[----:B------:R-:W-:Y:S02]  /*27f0*/  USEL UR7, URZ, 0x1, UP0 ;  /* 0x00000001ff077887 */ /* 0x000fe40008000000 */
[----:B------:R-:W-:-:S04]  /*2800*/  USEL UR4, UR4, URZ, UP0 ;  /* 0x000000ff04047287 */ /* 0x000fc80008000000 */
[----:B------:R-:W-:Y:S01]  /*2810*/  ULEA UR4, UR4, UR37, 0x3 ;  /* 0x0000002504047291 */ /* 0x000fe2000f8e18ff */
[----:B-1----:R-:W-:-:S04]  /*2820*/  LOP3.LUT R3, R12, UR7, RZ, 0x3c, !PT ;  /* 0x000000070c037c12 */ /* 0x002fc8000f8e3cff */
[----:B------:R-:W-:-:S04]  /*2830*/  SHF.L.U32 R0, R3, 0x1f, RZ ;  /* 0x0000001f03007819 */ /* 0x000fc800000006ff */
[----:B------:R-:W1:Y:S02]  /*2840*/  SYNCS.PHASECHK.TRANS64 P0, [UR4+0x60], R0 ;  /* 0x00006000ff0075a7 */ /* 0x000e640008001004 */
[----:B-1----:R-:W-:Y:S05]  /*2850*/  @P0 EXIT ;  /* 0x000000000000094d */ /* 0x002fea0003800000 */
[----:B------:R-:W-:Y:S02]  /*2860*/  SHF.L.U32 R3, R3, 0x1f, RZ ;  /* 0x0000001f03037819 */ /* 0x000fe400000006ff */
[----:B------:R-:W-:-:S07]  /*2870*/  MOV R0, UR4 ;  /* 0x0000000400007c02 */ /* 0x000fce0008000f00 */
.L_x_45:
[----:B-1----:R1:W2:Y:S02]  /*2880*/  SYNCS.PHASECHK.TRANS64.TRYWAIT P0, [R0+URZ+0x60], R3 ;  /* 0x00006003000075a7 */ /* 0x0022a400080011ff */
[----:B--2---:R-:W-:Y:S05]  /*2890*/  @!P0 NANOSLEEP.SYNCS 0x989680 ;  /* 0x009896800000895d */ /* 0x004fea0003900000 */
[----:B------:R-:W2:Y:S02]  /*28a0*/  @!P0 SYNCS.PHASECHK.TRANS64 P0, [R0+URZ+0x60], R3 ;  /* 0x00006003000085a7 */ /* 0x000ea400080010ff */
[----:B--2---:R-:W-:Y:S05]  /*28b0*/  @P0 EXIT ;  /* 0x000000000000094d */ /* 0x004fea0003800000 */
[----:B------:R-:W-:Y:S05]  /*28c0*/  BRA `(.L_x_45) ;  /* 0xfffffffc00ec7947 */ /* 0x000fea000383ffff */
.L_x_38:
[----:B------:R-:W-:-:S09]  /*28d0*/  UISETP.NE.AND UP1, UPT, UR8, URZ, UPT ;  /* 0x000000ff0800728c */ /* 0x000fd2000bf25270 */
[----:B------:R-:W-:Y:S05]  /*28e0*/  BRA.U UP1, `(.L_x_46) ;  /* 0x0000000d01947547 */ /* 0x000fea000b800000 */
[----:B------:R-:W-:Y:S01]  /*28f0*/  UMOV UR4, 0x40 ;  /* 0x0000004000047882 */ /* 0x000fe20000000000 */
[----:B------:R-:W-:Y:S01]  /*2900*/  NOP ;  /* 0x0000000000007918 */ /* 0x000fe20000000000 */
[----:B------:R-:W-:Y:S01]  /*2910*/  ULEA UR4, UR37, UR4, 0x18 ;  /* 0x0000000425047291 */ /* 0x000fe2000f8ec0ff */
[----:B------:R-:W-:Y:S02]  /*2920*/  UMOV UR5, 0x400 ;  /* 0x0000040000057882 */ /* 0x000fe40000000000 */
[----:B------:R-:W-:-:S06]  /*2930*/  ULEA UR37, UR37, UR5, 0x18 ;  /* 0x0000000525257291 */ /* 0x000fcc000f8ec0ff */
[----:B------:R-:W1:Y:S02]  /*2940*/  LDS.U8 R0, [UR4+0x1c] ;  /* 0x00001c04ff007984 */ /* 0x000e640008000000 */
[----:B-1----:R-:W-:-:S13]  /*2950*/  ISETP.NE.AND P0, PT, R0, RZ, PT ;  /* 0x000000ff0000720c */ /* 0x002fda0003f05270 */
[----:B------:R-:W-:Y:S05]  /*2960*/  @P0 BRA `(.L_x_47) ;  /* 0x0000000000580947 */ /* 0x000fea0003800000 */
[----:B------:R-:W-:-:S13]  /*2970*/  ELECT P0, URZ, PT ;  /* 0x0000000000ff782f */ /* 0x000fda0003800000 */
[----:B------:R-:W-:Y:S05]  /*2980*/  @!P0 BRA `(.L_x_48) ;  /* 0x0000000000608947 */ /* 0x000fea0003800000 */
[----:B------:R-:W-:Y:S01]  /*2990*/  UMOV UR5, 0x10 ;  /* 0x0000001000057882 */ /* 0x000fe20000000000 */
[----:B------:R-:W-:Y:S01]  /*29a0*/  HFMA2 R0, -RZ, RZ, 0, 5.9604644775390625e-08 ;  /* 0x00000001ff007431 */ /* 0x000fe200000001ff */
[----:B------:R-:W-:-:S03]  /*29b0*/  MOV R2, 0xffff ;  /* 0x0000ffff00027802 */ /* 0x000fc60000000f00 */
[----:B------:R-:W-:Y:S04]  /*29c0*/  DEPBAR.LE SB1, 0x36 ;  /* 0x00009d800000791a */ /* 0x000fe80000000000 */
[----:B------:R-:W1:Y:S02]  /*29d0*/  UTCATOMSWS.FIND_AND_SET.ALIGN UP0, UR5, UR5 ;  /* 0x00000005000575e3 */ /* 0x000e640008000800 */
[----:B-1----:R-:W-:Y:S01]  /*29e0*/  MOV R3, UR5 ;  /* 0x0000000500037c02 */ /* 0x002fe20008000f00 */
[----:B------:R-:W-:Y:S06]  /*29f0*/  BRA.U UP0, `(.L_x_49) ;  /* 0x0000000100187547 */ /* 0x000fec000b800000 */
.L_x_50:
[----:B------:R-:W-:Y:S05]  /*2a00*/  NANOSLEEP 0x64 ;  /* 0x000000640000795d */ /* 0x000fea0003800000 */
[----:B------:R-:W-:-:S05]  /*2a10*/  UMOV UR5, 0x10 ;  /* 0x0000001000057882 */ /* 0x000fca0000000000 */
[----:B------:R-:W-:Y:S04]  /*2a20*/  DEPBAR.LE SB1, 0x36 ;  /* 0x00009d800000791a */ /* 0x000fe80000000000 */
[----:B------:R-:W1:Y:S02]  /*2a30*/  UTCATOMSWS.FIND_AND_SET.ALIGN UP0, UR5, UR5 ;  /* 0x00000005000575e3 */ /* 0x000e640008000800 */
[----:B-1----:R-:W-:Y:S01]  /*2a40*/  MOV R3, UR5 ;  /* 0x0000000500037c02 */ /* 0x002fe20008000f00 */
[----:B------:R-:W-:Y:S05]  /*2a50*/  BRA.U !UP0, `(.L_x_50) ;  /* 0xfffffffd08e87547 */ /* 0x000fea000b83ffff */
.L_x_49:
[-C--:B------:R-:W-:Y:S02]  /*2a60*/  SHF.L.U32 R2, R2, R3.reuse, RZ ;  /* 0x0000000302027219 */ /* 0x080fe400000006ff */
[----:B------:R-:W-:Y:S01]  /*2a70*/  SHF.L.U32 R0, R0, R3, RZ ;  /* 0x0000000300007219 */ /* 0x000fe200000006ff */
[----:B------:R-:W-:Y:S02]  /*2a80*/  IMAD.SHL.U32 R3, R3, 0x20, RZ ;  /* 0x0000002003037824 */ /* 0x000fe400078e00ff */
[----:B------:R1:W-:Y:S04]  /*2a90*/  ATOMS.OR RZ, [UR4+0x14], R2 ;  /* 0x00001402ffff798c */ /* 0x0003e8000b000004 */
[----:B------:R1:W-:Y:S04]  /*2aa0*/  ATOMS.OR RZ, [UR4+0x18], R0 ;  /* 0x00001800ffff798c */ /* 0x0003e8000b000004 */
[----:B------:R1:W-:Y:S01]  /*2ab0*/  STS [UR37+0x100], R3 ;  /* 0x00010003ff007988 */ /* 0x0003e20008000825 */
[----:B------:R-:W-:Y:S05]  /*2ac0*/  BRA `(.L_x_48) ;  /* 0x0000000000107947 */ /* 0x000fea0003800000 */
.L_x_47:
[----:B------:R-:W-:Y:S02]  /*2ad0*/  MOV R0, 0xffffffff ;  /* 0xffffffff00007802 */ /* 0x000fe40000000f00 */
[----:B------:R-:W-:-:S03]  /*2ae0*/  MOV R2, 0x2b10 ;  /* 0x00002b1000027802 */ /* 0x000fc60000000f00 */
[----:B------:R1:W-:Y:S04]  /*2af0*/  STS [UR37+0x100], R0 ;  /* 0x00010000ff007988 */ /* 0x0003e80008000825 */
[----:B-1-3-5:R-:W-:Y:S05]  /*2b00*/  CALL.REL.NOINC `($__internal_1_$__cuda_sm10x_tcgen05_guardrail_trap_phase_invalid_during_alloc) ;  /* 0x0000004c00707944 */ /* 0x02afea0003c00000 */
.L_x_48:
[----:B------:R-:W-:Y:S05]  /*2b10*/  WARPSYNC.ALL ;  /* 0x0000000000007948 */ /* 0x000fea0003800000 */
[----:B------:R-:W2:Y:S01]  /*2b20*/  S2UR UR6, SR_CgaCtaId ;  /* 0x00000000000679c3 */ /* 0x000ea20000008800 */
[----:B------:R-:W-:Y:S01]  /*2b30*/  UMOV UR4, 0x400 ;  /* 0x0000040000047882 */ /* 0x000fe20000000000 */
[----:B------:R-:W-:-:S06]  /*2b40*/  NOP ;  /* 0x0000000000007918 */ /* 0x000fcc0000000000 */
[----:B------:R-:W-:Y:S06]  /*2b50*/  BAR.ARV 0x6, 0xa0 ;  /* 0x0182800000007b1d */ /* 0x000fec0000002000 */
[----:B------:R-:W4:Y:S01]  /*2b60*/  LDCU UR7, c[0x0][0x38c] ;  /* 0x00007180ff0777ac */ /* 0x000f220008000800 */
[----:B------:R-:W-:Y:S01]  /*2b70*/  IMAD.MOV.U32 R11, RZ, RZ, 0x1 ;  /* 0x00000001ff0b7424 */ /* 0x000fe200078e00ff */
[----:B------:R-:W-:Y:S01]  /*2b80*/  CS2R R8, SRZ ;  /* 0x0000000000087805 */ /* 0x000fe2000001ff00 */
[----:B------:R-:W-:Y:S01]  /*2b90*/  IMAD.MOV.U32 R10, RZ, RZ, RZ ;  /* 0x000000ffff0a7224 */ /* 0x000fe200078e00ff */
[----:B------:R-:W-:Y:S01]  /*2ba0*/  UMOV UR18, URZ ;  /* 0x000000ff00127c82 */ /* 0x000fe20008000000 */
[----:B------:R-:W-:Y:S01]  /*2bb0*/  UMOV UR17, URZ ;  /* 0x000000ff00117c82 */ /* 0x000fe20008000000 */
[----:B------:R-:W-:Y:S01]  /*2bc0*/  UMOV UR22, 0x0 ;  /* 0x0000000000167882 */ /* 0x000fe20000000000 */
[----:B------:R-:W-:Y:S01]  /*2bd0*/  UMOV UR23, 0x42004a0 ;  /* 0x042004a000177882 */ /* 0x000fe20000000000 */
[----:B------:R-:W-:Y:S01]  /*2be0*/  UMOV UR20, 0x0 ;  /* 0x0000000000147882 */ /* 0x000fe20000000000 */
[----:B------:R-:W-:Y:S01]  /*2bf0*/  UMOV UR21, 0x42004a0 ;  /* 0x042004a000157882 */ /* 0x000fe20000000000 */
[----:B--2---:R-:W-:Y:S01]  /*2c00*/  ULEA UR6, UR6, UR4, 0x18 ;  /* 0x0000000406067291 */ /* 0x004fe2000f8ec0ff */
[----:B------:R-:W2:Y:S03]  /*2c10*/  LDCU UR4, c[0x0][0x38c] ;  /* 0x00007180ff0477ac */ /* 0x000ea60008000800 */
[----:B------:R-:W-:-:S02]  /*2c20*/  UIADD3 UR11, UPT, UPT, UR6, 0x4400, URZ ;  /* 0x00004400060b7890 */ /* 0x000fc4000fffe0ff */
[----:B----4-:R-:W-:-:S03]  /*2c30*/  UIADD3 UR7, UPT, UPT, UR7, 0x3f, URZ ;  /* 0x0000003f07077890 */ /* 0x010fc6000fffe0ff */
[----:B-1----:R-:W1:Y:S01]  /*2c40*/  LDS R0, [UR6+0x100] ;  /* 0x00010006ff007984 */ /* 0x002e620008000800 */
[----:B------:R-:W-:Y:S02]  /*2c50*/  UIADD3 UR12, UPT, UPT, UR6, 0x6400, URZ ;  /* 0x00006400060c7890 */ /* 0x000fe4000fffe0ff */
[----:B------:R-:W-:Y:S02]  /*2c60*/  USHF.R.S32.HI UR5, URZ, 0x1f, UR7 ;  /* 0x0000001fff057899 */ /* 0x000fe40008011407 */
[----:B------:R-:W-:Y:S02]  /*2c70*/  USHF.R.U32.HI UR11, URZ, 0x4, UR11 ;  /* 0x00000004ff0b7899 */ /* 0x000fe4000801160b */
[----:B------:R-:W-:Y:S02]  /*2c80*/  ULEA.HI UR5, UR5, UR7, URZ, 0x6 ;  /* 0x0000000705057291 */ /* 0x000fe4000f8f30ff */
[----:B------:R-:W-:Y:S02]  /*2c90*/  USHF.R.U32.HI UR12, URZ, 0x4, UR12 ;  /* 0x00000004ff0c7899 */ /* 0x000fe4000801160c */
[----:B------:R-:W-:-:S02]  /*2ca0*/  USHF.R.S32.HI UR5, URZ, 0x6, UR5 ;  /* 0x00000006ff057899 */ /* 0x000fc40008011405 */
[----:B------:R-:W-:Y:S02]  /*2cb0*/  ULOP3.LUT UR11, UR11, 0x3fff, URZ, 0xc0, !UPT ;  /* 0x00003fff0b0b7892 */ /* 0x000fe4000f8ec0ff */
[----:B------:R-:W-:Y:S02]  /*2cc0*/  UISETP.LT.AND UP0, UPT, UR5, 0x1, UPT ;  /* 0x000000010500788c */ /* 0x000fe4000bf01270 */
[----:B------:R-:W-:Y:S02]  /*2cd0*/  ULOP3.LUT UR12, UR12, 0x3fff, URZ, 0xc0, !UPT ;  /* 0x00003fff0c0c7892 */ /* 0x000fe4000f8ec0ff */
[----:B------:R-:W-:Y:S02]  /*2ce0*/  USEL UR10, UR5, 0x1, !UP0 ;  /* 0x00000001050a7887 */ /* 0x000fe4000c000000 */
[----:B------:R-:W-:Y:S02]  /*2cf0*/  ULOP3.LUT UR11, UR11, 0x10000, URZ, 0xfc, !UPT ;  /* 0x000100000b0b7892 */ /* 0x000fe4000f8efcff */
[----:B------:R-:W-:-:S02]  /*2d00*/  ULOP3.LUT UR12, UR12, 0x10000, URZ, 0xfc, !UPT ;  /* 0x000100000c0c7892 */ /* 0x000fc4000f8efcff */
[----:B------:R-:W-:Y:S02]  /*2d10*/  UIADD3 UR10, UPT, UPT, -UR10, URZ, URZ ;  /* 0x000000ff0a0a7290 */ /* 0x000fe4000fffe1ff */
[----:B--2---:R-:W-:Y:S01]  /*2d20*/  UISETP.GE.AND UP3, UPT, UR4, 0x1, UPT ;  /* 0x000000010400788c */ /* 0x004fe2000bf66270 */
[----:B-1----:R-:W-:-:S15]  /*2d30*/  R2UR UR19, R0 ;  /* 0x00000000001372ca */ /* 0x002fde00000e0000 */
.L_x_57:
[----:B------:R-:W-:Y:S02]  /*2d40*/  LEA R0, R10, UR6, 0x3 ;  /* 0x000000060a007c11 */ /* 0x000fe4000f8e18ff */
[----:B------:R-:W-:Y:S02]  /*2d50*/  SHF.L.U32 R5, R9, 0x1f, RZ ;  /* 0x0000001f09057819 */ /* 0x000fe400000006ff */
[----:B------:R-:W-:Y:S01]  /*2d60*/  PLOP3.LUT P0, PT, PT, PT, UP3, 0x80, 0x8 ;  /* 0x000000000008781c */ /* 0x000fe20003f0f038 */
[----:B------:R-:W-:Y:S01]  /*2d70*/  VIADD R3, R0, 0x60 ;  /* 0x0000006000037836 */ /* 0x000fe20000000000 */
[----:B-1----:R-:W1:Y:S02]  /*2d80*/  SYNCS.PHASECHK.TRANS64.TRYWAIT P1, [R0+URZ+0x50], R5 ;  /* 0x00005005000075a7 */ /* 0x002e6400080211ff */
[----:B-1--4-:R-:W-:Y:S09]  /*2d90*/  @!P1 BRA `(.L_x_51) ;  /* 0x0000004400589947 */ /* 0x012ff20003800000 */
.L_x_114:
[----:B------:R-:W-:Y:S01]  /*2da0*/  LEA R4, R10, UR6, 0x4 ;  /* 0x000000060a047c11 */ /* 0x000fe2000f8e20ff */
[----:B------:R-:W-:Y:S01]  /*2db0*/  @UP3 ULEA UR4, UR17, UR6, 0x3 ;  /* 0x0000000611043291 */ /* 0x000fe2000f8e18ff */
[----:B------:R-:W-:Y:S01]  /*2dc0*/  PLOP3.LUT P2, PT, PT, PT, PT, 0x80, 0x8 ;  /* 0x000000000008781c */ /* 0x000fe20003f4f070 */
[----:B------:R-:W-:Y:S01]  /*2dd0*/  ULEA UR8, UR18, UR6, 0x3 ;  /* 0x0000000612087291 */ /* 0x000fe2000f8e18ff */
[----:B------:R-:W-:Y:S02]  /*2de0*/  PRMT R3, RZ, 0x654, R3 ;  /* 0x00000654ff037816 */ /* 0x000fe40000000003 */
[----:B-1----:R-:W1:Y:S01]  /*2df0*/  LDS.128 R4, [R4+0xe0] ;  /* 0x0000e00004047984 */ /* 0x002e620000000c00 */
[----:B------:R-:W-:Y:S02]  /*2e00*/  @P0 SHF.L.U32 R2, R8, 0x1f, RZ ;  /* 0x0000001f08020819 */ /* 0x000fe400000006ff */
[----:B------:R-:W-:Y:S01]  /*2e10*/  SHF.L.U32 R0, R11, 0x1f, RZ ;  /* 0x0000001f0b007819 */ /* 0x000fe200000006ff */
[----:B------:R-:W-:Y:S01]  /*2e20*/  @!PT LDS RZ, [RZ] ;  /* 0x00000000fffff984 */ /* 0x000fe20000000800 */
[----:B------:R-:W-:Y:S01]  /*2e30*/  @!PT LDS RZ, [RZ] ;  /* 0x00000000fffff984 */ /* 0x000fe20000000800 */
[----:B------:R-:W-:Y:S01]  /*2e40*/  @!PT LDS RZ, [RZ] ;  /* 0x00000000fffff984 */ /* 0x000fe20000000800 */
[----:B------:R-:W-:Y:S01]  /*2e50*/  @!PT LDS RZ, [RZ] ;  /* 0x00000000fffff984 */ /* 0x000fe20000000800 */
[----:B------:R2:W-:Y:S06]  /*2e60*/  MEMBAR.ALL.CTA ;  /* 0x0000000000007992 */ /* 0x0005ec0000008000 */
[----:B--2---:R-:W2:Y:S02]  /*2e70*/  FENCE.VIEW.ASYNC.S ;  /* 0x00000000000073c6 */ /* 0x004ea40000000000 */
[----:B--2---:R2:W-:Y:S01]  /*2e80*/  SYNCS.ARRIVE.TRANS64.RED.A1T0 RZ, [R3+URZ], RZ ;  /* 0x000000ff03ff79a7 */ /* 0x0045e200081004ff */
[----:B------:R2:W4:Y:S01]  /*2e90*/  @P0 SYNCS.PHASECHK.TRANS64.TRYWAIT P2, [UR4], R2 ;  /* 0x00000002ff0005a7 */ /* 0x0005220008041104 */
[----:B------:R-:W-:Y:S01]  /*2ea0*/  ULEA.HI UR4, UR18, UR18, URZ, 0x1 ;  /* 0x0000001212047291 */ /* 0x000fe2000f8f08ff */
[----:B-1----:R-:W-:-:S03]  /*2eb0*/  LOP3.LUT P1, RZ, R6, 0x1, RZ, 0xc0, !PT ;  /* 0x0000000106ff7812 */ /* 0x002fc6000782c0ff */
[----:B------:R-:W-:Y:S02]  /*2ec0*/  USHF.L.U32 UR9, UR4, 0x6, URZ ;  /* 0x0000000604097899 */ /* 0x000fe400080006ff */
[----:B------:R-:W-:Y:S02]  /*2ed0*/  ULOP3.LUT UR4, UR4, 0xffe, URZ, 0xc0, !UPT ;  /* 0x00000ffe04047892 */ /* 0x000fe4000f8ec0ff */
[----:B------:R-:W-:Y:S02]  /*2ee0*/  ULOP3.LUT UR9, UR9, 0xffffff80, URZ, 0xc0, !UPT ;  /* 0xffffff8009097892 */ /* 0x000fe4000f8ec0ff */
[----:B------:R-:W-:Y:S02]  /*2ef0*/  UIADD3 UR4, UPT, UPT, -UR4, UR18, URZ ;  /* 0x0000001204047290 */ /* 0x000fe4000fffe1ff */
[----:B------:R-:W-:Y:S01]  /*2f00*/  UIADD3 UR9, UPT, UPT, UR19, UR9, URZ ;  /* 0x0000000913097290 */ /* 0x000fe2000fffe0ff */
[----:B------:R-:W1:Y:S03]  /*2f10*/  SYNCS.PHASECHK.TRANS64.TRYWAIT P0, [UR8+0x90], R0 ;  /* 0x00009000ff0075a7 */ /* 0x000e660008001108 */
[----:B------:R-:W-:Y:S01]  /*2f20*/  ULEA UR9, UR4, UR9, 0x14 ;  /* 0x0000000904097291 */ /* 0x000fe2000f8ea0ff */
[----:B-12-4-:R-:W-:Y:S11]  /*2f30*/  @!P0 BRA `(.L_x_52) ;  /* 0x0000004400048947 */ /* 0x016ff60003800000 */
.L_x_116:
[----:B------:R-:W-:Y:S01]  /*2f40*/  IADD3 R10, PT, PT, R10, 0x1, RZ ;  /* 0x000000010a0a7810 */ /* 0x000fe20007ffe0ff */
[----:B------:R-:W-:Y:S06]  /*2f50*/  BRA.U !UP3, `(.L_x_53) ;  /* 0x000000010b987547 */ /* 0x000fec000b800000 */
[----:B------:R-:W-:Y:S01]  /*2f60*/  UPLOP3.LUT UP4, UPT, UPT, UPT, UPT, 0x40, 0x4 ;  /* 0x000000000004789c */ /* 0x000fe20003f8e870 */
[----:B------:R-:W-:Y:S01]  /*2f70*/  UMOV UR16, UR10 ;  /* 0x0000000a00107c82 */ /* 0x000fe20008000000 */
[----:B------:R-:W-:Y:S01]  /*2f80*/  UMOV UR15, UR5 ;  /* 0x00000005000f7c82 */ /* 0x000fe20008000000 */
[----:B------:R-:W-:-:S08]  /*2f90*/  UMOV UR14, UR17 ;  /* 0x00000011000e7c82 */ /* 0x000fd00008000000 */
.L_x_56:
[----:B------:R-:W-:Y:S02]  /*2fa0*/  UIADD3 UR16, UPT, UPT, UR16, 0x1, URZ ;  /* 0x0000000110107890 */ /* 0x000fe4000fffe0ff */
[----:B--2---:R-:W-:Y:S02]  /*2fb0*/  ULEA UR7, UR14, UR6, 0x3 ;  /* 0x000000060e077291 */ /* 0x004fe4000f8e18ff */
[----:B------:R-:W-:Y:S01]  /*2fc0*/  UISETP.NE.AND UP0, UPT, UR16, URZ, UPT ;  /* 0x000000ff1000728c */ /* 0x000fe2000bf05270 */
[----:B----4-:R-:W-:Y:S10]  /*2fd0*/  @P2 BRA `(.L_x_54) ;  /* 0x00000000000c2947 */ /* 0x010ff40003800000 */
[----:B-1----:R-:W-:Y:S04]  /*2fe0*/  SHF.L.U32 R3, R8, 0x1f, RZ ;  /* 0x0000001f08037819 */ /* 0x002fe800000006ff */
[----:B------:R-:W1:Y:S02]  /*2ff0*/  SYNCS.PHASECHK.TRANS64.TRYWAIT P0, [UR7], R3 ;  /* 0x00000003ff0075a7 */ /* 0x000e640008001107 */
[----:B-1----:R-:W-:Y:S05]  /*3000*/  @!P0 BRA `(.L_x_55) ;  /* 0x0000004000e88947 */ /* 0x002fea0003800000 */
.L_x_54:
[----:B------:R-:W-:Y:S01]  /*3010*/  UISETP.NE.AND UP1, UPT, UR15, 0x1, UPT ;  /* 0x000000010f00788c */ /* 0x000fe2000bf25270 */
[----:B------:R-:W-:Y:S01]  /*3020*/  PLOP3.LUT P2, PT, PT, PT, PT, 0x80, 0x8 ;  /* 0x000000000008781c */ /* 0x000fe20003f4f070 */
[----:B------:R-:W-:Y:S02]  /*3030*/  UIADD3 UR17, UPT, UPT, UR14, 0x1, URZ ;  /* 0x000000010e117890 */ /* 0x000fe4000fffe0ff */
[----:B------:R-:W-:Y:S02]  /*3040*/  ULEA UR24, UR14, UR12, 0x9 ;  /* 0x0000000c0e187291 */ /* 0x000fe4000f8e48ff */
[----:B------:R-:W-:Y:S01]  /*3050*/  UISETP.NE.AND UP2, UPT, UR17, 0x2, UPT ;  /* 0x000000021100788c */ /* 0x000fe2000bf45270 */
[----:B------:R-:W-:Y:S01]  /*3060*/  PLOP3.LUT P0, PT, PT, PT, UP1, 0x80, 0x8 ;  /* 0x000000000008781c */ /* 0x000fe20003f0f018 */
[----:B------:R-:W-:Y:S02]  /*3070*/  ULEA UR26, UR14, UR11, 0x8 ;  /* 0x0000000b0e1a7291 */ /* 0x000fe4000f8e40ff */
[----:B------:R-:W-:Y:S02]  /*3080*/  USEL UR13, URZ, 0x1, UP2 ;  /* 0x00000001ff0d7887 */ /* 0x000fe40009000000 */
[----:B------:R-:W-:Y:S02]  /*3090*/  USEL UR17, UR17, URZ, UP2 ;  /* 0x000000ff11117287 */ /* 0x000fe40009000000 */
[----:B------:R-:W-:Y:S02]  /*30a0*/  UIADD3 UR30, UPT, UPT, UR24, 0x2, URZ ;  /* 0x00000002181e7890 */ /* 0x000fe4000fffe0ff */
[----:B------:R-:W-:Y:S01]  /*30b0*/  @UP1 ULEA UR4, UR17, UR6, 0x3 ;  /* 0x0000000611041291 */ /* 0x000fe2000f8e18ff */
[----:B------:R-:W-:Y:S01]  /*30c0*/  LOP3.LUT R8, R8, UR13, RZ, 0x3c, !PT ;  /* 0x0000000d08087c12 */ /* 0x000fe2000f8e3cff */
[----:B------:R-:W-:Y:S02]  /*30d0*/  UIADD3 UR28, UPT, UPT, UR26, 0x2, URZ ;  /* 0x000000021a1c7890 */ /* 0x000fe4000fffe0ff */
[----:B------:R-:W-:Y:S01]  /*30e0*/  UIADD3 UR7, UPT, UPT, UR7, 0x10, URZ ;  /* 0x0000001007077890 */ /* 0x000fe2000fffe0ff */
[----:B-1----:R-:W-:Y:S01]  /*30f0*/  @P0 SHF.L.U32 R0, R8, 0x1f, RZ ;  /* 0x0000001f08000819 */ /* 0x002fe200000006ff */
[----:B------:R-:W-:Y:S01]  /*3100*/  UMOV UR25, 0x80004020 ;  /* 0x8000402000197882 */ /* 0x000fe20000000000 */
[----:B------:R-:W-:Y:S01]  /*3110*/  UMOV UR27, 0x80004020 ;  /* 0x80004020001b7882 */ /* 0x000fe20000000000 */
[----:B------:R-:W-:Y:S01]  /*3120*/  UMOV UR31, 0x80004020 ;  /* 0x80004020001f7882 */ /* 0x000fe20000000000 */
[----:B------:R2:W4:Y:S01]  /*3130*/  @P0 SYNCS.PHASECHK.TRANS64.TRYWAIT P2, [UR4], R0 ;  /* 0x00000000ff0005a7 */ /* 0x0005220008041104 */
[----:B------:R-:W-:Y:S01]  /*3140*/  UIADD3 UR15, UPT, UPT, UR15, -0x1, URZ ;  /* 0xffffffff0f0f7890 */ /* 0x000fe2000fffe0ff */
[----:B------:R2:W-:Y:S01]  /*3150*/  UTCIMMA gdesc[UR26], gdesc[UR24], tmem[UR9], tmem[UR22], idesc[UR23], UP4 ;  /* 0x00ff16181a0075ea */ /* 0x0005e2000a000109 */
[----:B------:R-:W-:Y:S01]  /*3160*/  UPLOP3.LUT UP4, UPT, UPT, UPT, UPT, 0x80, 0x8 ;  /* 0x000000000008789c */ /* 0x000fe20003f8f070 */
[----:B------:R-:W-:Y:S01]  /*3170*/  UMOV UR29, 0x80004020 ;  /* 0x80004020001d7882 */ /* 0x000fe20000000000 */
[----:B------:R-:W-:Y:S01]  /*3180*/  UMOV UR14, UR17 ;  /* 0x00000011000e7c82 */ /* 0x000fe20008000000 */
[----:B------:R2:W-:Y:S01]  /*3190*/  UTCIMMA gdesc[UR28], gdesc[UR30], tmem[UR9], tmem[UR20], idesc[UR21], UPT ;  /* 0x00ff141e1c0075ea */ /* 0x0005e2000b800109 */
[----:B------:R2:W-:Y:S01]  /*31a0*/  UTCBAR [UR7], URZ ;  /* 0x000000ff070073e9 */ /* 0x0005e200080000ff */
[----:B------:R-:W-:Y:S06]  /*31b0*/  BRA.U UP0, `(.L_x_56) ;  /* 0xfffffffd00787547 */ /* 0x000fec000b83ffff */
.L_x_53:
[----:B------:R-:W-:Y:S01]  /*31c0*/  UIADD3 UR18, UPT, UPT, UR18, 0x1, URZ ;  /* 0x0000000112127890 */ /* 0x000fe2000fffe0ff */
[C---:B------:R-:W-:Y:S01]  /*31d0*/  ISETP.NE.AND P0, PT, R10.reuse, 0x2, PT ;  /* 0x000000020a00780c */ /* 0x040fe20003f05270 */
[----:B------:R-:W-:Y:S02]  /*31e0*/  UIADD3 UR8, UPT, UPT, UR8, 0x70, URZ ;  /* 0x0000007008087890 */ /* 0x000fe4000fffe0ff */
[----:B------:R-:W-:Y:S01]  /*31f0*/  UISETP.NE.AND UP0, UPT, UR18, 0x4, UPT ;  /* 0x000000041200788c */ /* 0x000fe2000bf05270 */
[----:B-12---:R-:W-:Y:S02]  /*3200*/  SEL R0, RZ, 0x1, P0 ;  /* 0x00000001ff007807 */ /* 0x006fe40000000000 */
[----:B------:R-:W-:Y:S01]  /*3210*/  SEL R10, R10, RZ, P0 ;  /* 0x000000ff0a0a7207 */ /* 0x000fe20000000000 */
[----:B------:R-:W-:Y:S01]  /*3220*/  USEL UR4, URZ, 0x1, UP0 ;  /* 0x00000001ff047887 */ /* 0x000fe20008000000 */
[----:B------:R-:W-:Y:S01]  /*3230*/  LOP3.LUT R9, R9, R0, RZ, 0x3c, !PT ;  /* 0x0000000009097212 */ /* 0x000fe200078e3cff */
[----:B------:R-:W-:Y:S01]  /*3240*/  USEL UR18, UR18, URZ, UP0 ;  /* 0x000000ff12127287 */ /* 0x000fe20008000000 */
[----:B------:R1:W-:Y:S03]  /*3250*/  UTCBAR [UR8], URZ ;  /* 0x000000ff080073e9 */ /* 0x0003e600080000ff */
[----:B------:R-:W-:Y:S01]  /*3260*/  LOP3.LUT R11, R11, UR4, RZ, 0x3c, !PT ;  /* 0x000000040b0b7c12 */ /* 0x000fe2000f8e3cff */
[----:B------:R-:W-:Y:S07]  /*3270*/  @P1 BRA `(.L_x_57) ;  /* 0xfffffff800b01947 */ /* 0x000fee000383ffff */
[----:B------:R-:W2:Y:S01]  /*3280*/  S2UR UR4, SR_CgaCtaId ;  /* 0x00000000000479c3 */ /* 0x000ea20000008800 */
[----:B------:R-:W-:Y:S01]  /*3290*/  ELECT P0, URZ, PT ;  /* 0x0000000000ff782f */ /* 0x000fe20003800000 */
[----:B------:R-:W-:Y:S01]  /*32a0*/  IMAD.MOV.U32 R0, RZ, RZ, 0x1 ;  /* 0x00000001ff007424 */ /* 0x000fe200078e00ff */
[----:B------:R-:W-:Y:S01]  /*32b0*/  UIADD3 UR6, UPT, UPT, UR6, 0x90, URZ ;  /* 0x0000009006067890 */ /* 0x000fe2000fffe0ff */
[----:B------:R-:W-:Y:S01]  /*32c0*/  SHF.L.U32 R3, R11, 0x1f, RZ ;  /* 0x0000001f0b037819 */ /* 0x000fe200000006ff */
[----:B------:R-:W-:-:S03]  /*32d0*/  UMOV UR5, 0x40 ;  /* 0x0000004000057882 */ /* 0x000fc60000000000 */
[----:B------:R-:W-:Y:S01]  /*32e0*/  UVIRTCOUNT.DEALLOC.SMPOOL 0x80 ;  /* 0x000000800000784c */ /* 0x000fe20000000000 */
[----:B--2---:R-:W-:Y:S02]  /*32f0*/  ULEA UR4, UR4, UR5, 0x18 ;  /* 0x0000000504047291 */ /* 0x004fe4000f8ec0ff */
[----:B------:R-:W-:-:S07]  /*3300*/  ULEA UR5, UR18, UR6, 0x3 ;  /* 0x0000000612057291 */ /* 0x000fce000f8e18ff */
[----:B------:R2:W-:Y:S02]  /*3310*/  @P0 STS.U8 [UR4+0x1c], R0 ;  /* 0x00001c00ff000988 */ /* 0x0005e40008000004 */
[----:B------:R-:W3:Y:S02]  /*3320*/  SYNCS.PHASECHK.TRANS64.TRYWAIT P0, [UR5], R3 ;  /* 0x00000003ff0075a7 */ /* 0x000ee40008001105 */
[----:B--23--:R-:W-:Y:S05]  /*3330*/  @!P0 BRA `(.L_x_58) ;  /* 0x0000004000348947 */ /* 0x00cfea0003800000 */
.L_x_119:
[----:B------:R-:W-:-:S04]  /*3340*/  UIADD3 UR7, UPT, UPT, UR18, 0x1, URZ ;  /* 0x0000000112077890 */ /* 0x000fc8000fffe0ff */
[----:B------:R-:W-:-:S04]  /*3350*/  UISETP.NE.AND UP0, UPT, UR7, 0x4, UPT ;  /* 0x000000040700788c */ /* 0x000fc8000bf05270 */
[----:B-1----:R-:W-:Y:S02]  /*3360*/  USEL UR8, URZ, 0x1, UP0 ;  /* 0x00000001ff087887 */ /* 0x002fe40008000000 */
[----:B------:R-:W-:-:S04]  /*3370*/  USEL UR7, UR7, URZ, UP0 ;  /* 0x000000ff07077287 */ /* 0x000fc80008000000 */
[----:B------:R-:W-:Y:S01]  /*3380*/  ULEA UR5, UR7, UR6, 0x3 ;  /* 0x0000000607057291 */ /* 0x000fe2000f8e18ff */
[----:B------:R-:W-:-:S04]  /*3390*/  LOP3.LUT R2, R11, UR8, RZ, 0x3c, !PT ;  /* 0x000000080b027c12 */ /* 0x000fc8000f8e3cff */
[----:B--2---:R-:W-:-:S04]  /*33a0*/  SHF.L.U32 R3, R2, 0x1f, RZ ;  /* 0x0000001f02037819 */ /* 0x004fc800000006ff */
[----:B------:R-:W1:Y:S02]  /*33b0*/  SYNCS.PHASECHK.TRANS64.TRYWAIT P0, [UR5], R3 ;  /* 0x00000003ff0075a7 */ /* 0x000e640008001105 */
[----:B-1----:R-:W-:Y:S05]  /*33c0*/  @!P0 BRA `(.L_x_59) ;  /* 0x0000004000288947 */ /* 0x002fea0003800000 */
.L_x_121:
[----:B------:R-:W-:-:S04]  /*33d0*/  UIADD3 UR7, UPT, UPT, UR7, 0x1, URZ ;  /* 0x0000000107077890 */ /* 0x000fc8000fffe0ff */
[----:B------:R-:W-:-:S04]  /*33e0*/  UISETP.NE.AND UP0, UPT, UR7, 0x4, UPT ;  /* 0x000000040700788c */ /* 0x000fc8000bf05270 */
[----:B------:R-:W-:Y:S02]  /*33f0*/  USEL UR8, URZ, 0x1, UP0 ;  /* 0x00000001ff087887 */ /* 0x000fe40008000000 */
[----:B------:R-:W-:-:S04]  /*3400*/  USEL UR7, UR7, URZ, UP0 ;  /* 0x000000ff07077287 */ /* 0x000fc80008000000 */
[----:B------:R-:W-:Y:S01]  /*3410*/  ULEA UR5, UR7, UR6, 0x3 ;  /* 0x0000000607057291 */ /* 0x000fe2000f8e18ff */
[----:B------:R-:W-:-:S04]  /*3420*/  LOP3.LUT R2, R2, UR8, RZ, 0x3c, !PT ;  /* 0x0000000802027c12 */ /* 0x000fc8000f8e3cff */
[----:B-1----:R-:W-:-:S04]  /*3430*/  SHF.L.U32 R3, R2, 0x1f, RZ ;  /* 0x0000001f02037819 */ /* 0x002fc800000006ff */
[----:B------:R-:W1:Y:S02]  /*3440*/  SYNCS.PHASECHK.TRANS64.TRYWAIT P0, [UR5], R3 ;  /* 0x00000003ff0075a7 */ /* 0x000e640008001105 */
[----:B-1----:R-:W-:Y:S05]  /*3450*/  @!P0 BRA `(.L_x_60) ;  /* 0x00000040001c8947 */ /* 0x002fea0003800000 */
.L_x_123:
[----:B------:R-:W-:-:S04]  /*3460*/  UIADD3 UR7, UPT, UPT, UR7, 0x1, URZ ;  /* 0x0000000107077890 */ /* 0x000fc8000fffe0ff */
[----:B------:R-:W-:-:S04]  /*3470*/  UISETP.NE.AND UP0, UPT, UR7, 0x4, UPT ;  /* 0x000000040700788c */ /* 0x000fc8000bf05270 */
[----:B------:R-:W-:Y:S02]  /*3480*/  USEL UR5, URZ, 0x1, UP0 ;  /* 0x00000001ff057887 */ /* 0x000fe40008000000 */
[----:B------:R-:W-:-:S04]  /*3490*/  USEL UR7, UR7, URZ, UP0 ;  /* 0x000000ff07077287 */ /* 0x000fc80008000000 */
[----:B------:R-:W-:Y:S01]  /*34a0*/  ULEA UR7, UR7, UR6, 0x3 ;  /* 0x0000000607077291 */ /* 0x000fe2000f8e18ff */
[----:B-1----:R-:W-:-:S04]  /*34b0*/  LOP3.LUT R3, R2, UR5, RZ, 0x3c, !PT ;  /* 0x0000000502037c12 */ /* 0x002fc8000f8e3cff */
[----:B------:R-:W-:-:S04]  /*34c0*/  SHF.L.U32 R3, R3, 0x1f, RZ ;  /* 0x0000001f03037819 */ /* 0x000fc800000006ff */
[----:B------:R-:W1:Y:S02]  /*34d0*/  SYNCS.PHASECHK.TRANS64.TRYWAIT P0, [UR7], R3 ;  /* 0x00000003ff0075a7 */ /* 0x000e640008001107 */
[----:B-1----:R-:W-:Y:S05]  /*34e0*/  @!P0 BRA `(.L_x_61) ;  /* 0x0000004000108947 */ /* 0x002fea0003800000 */
.L_x_125:
[----:B------:R-:W-:Y:S01]  /*34f0*/  NOP ;  /* 0x0000000000007918 */ /* 0x000fe20000000000 */
[----:B-1----:R-:W1:Y:S01]  /*3500*/  LDS R0, [UR4+0x14] ;  /* 0x00001404ff007984 */ /* 0x002e620008000800 */
[----:B------:R-:W-:Y:S01]  /*3510*/  ULOP3.LUT UR6, UR19, 0xffff, URZ, 0xc0, !UPT ;  /* 0x0000ffff13067892 */ /* 0x000fe2000f8ec0ff */
[----:B------:R-:W-:Y:S01]  /*3520*/  UMOV UR8, 0xffff ;  /* 0x0000ffff00087882 */ /* 0x000fe20000000000 */
[----:B------:R-:W-:Y:S02]  /*3530*/  UMOV UR5, 0x1 ;  /* 0x0000000100057882 */ /* 0x000fe40000000000 */
[----:B------:R-:W-:-:S04]  /*3540*/  USHF.R.U32.HI UR6, URZ, 0x5, UR6 ;  /* 0x00000005ff067899 */ /* 0x000fc80008011606 */
[----:B------:R-:W-:Y:S02]  /*3550*/  USHF.L.U32 UR8, UR8, UR6, URZ ;  /* 0x0000000608087299 */ /* 0x000fe400080006ff */
[----:B------:R-:W-:-:S04]  /*3560*/  USHF.L.U32 UR5, UR5, UR6, URZ ;  /* 0x0000000605057299 */ /* 0x000fc800080006ff */
[----:B-1----:R-:W-:-:S04]  /*3570*/  LOP3.LUT R0, R0, UR8, RZ, 0xc0, !PT ;  /* 0x0000000800007c12 */ /* 0x002fc8000f8ec0ff */
[----:B------:R-:W-:-:S13]  /*3580*/  ISETP.NE.AND P0, PT, R0, UR8, PT ;  /* 0x0000000800007c0c */ /* 0x000fda000bf05270 */
[----:B------:R-:W-:Y:S05]  /*3590*/  @P0 BRA `(.L_x_62) ;  /* 0x0000000000580947 */ /* 0x000fea0003800000 */
[----:B------:R-:W1:Y:S02]  /*35a0*/  LDS R0, [UR4+0x18] ;  /* 0x00001804ff007984 */ /* 0x000e640008000800 */
[----:B-1----:R-:W-:-:S04]  /*35b0*/  LOP3.LUT R0, R0, UR5, RZ, 0xc0, !PT ;  /* 0x0000000500007c12 */ /* 0x002fc8000f8ec0ff */
[----:B------:R-:W-:-:S13]  /*35c0*/  ISETP.NE.AND P0, PT, R0, UR5, PT ;  /* 0x0000000500007c0c */ /* 0x000fda000bf05270 */
[----:B------:R-:W-:Y:S05]  /*35d0*/  @P0 BRA `(.L_x_63) ;  /* 0x00000000003c0947 */ /* 0x000fea0003800000 */
[----:B------:R-:W1:Y:S01]  /*35e0*/  S2R R2, SR_LANEID ;  /* 0x0000000000027919 */ /* 0x000e620000000000 */
[----:B------:R-:W-:Y:S01]  /*35f0*/  ULOP3.LUT UR8, URZ, UR8, URZ, 0x33, !UPT ;  /* 0x00000008ff087292 */ /* 0x000fe2000f8e33ff */
[----:B------:R-:W-:Y:S01]  /*3600*/  LOP3.LUT R4, RZ, UR5, RZ, 0x33, !PT ;  /* 0x00000005ff047c12 */ /* 0x000fe2000f8e33ff */
[----:B------:R-:W-:Y:S02]  /*3610*/  VOTEU.ANY UR7, UPT, PT ;  /* 0x0000000000077886 */ /* 0x000fe400038e0100 */
[----:B------:R-:W-:Y:S01]  /*3620*/  UFLO.U32 UR7, UR7 ;  /* 0x00000007000772bd */ /* 0x000fe200080e0000 */
[----:B------:R-:W2:Y:S01]  /*3630*/  REDUX UR5, R4 ;  /* 0x00000000040573c4 */ /* 0x000ea20000000000 */
[----:B------:R-:W-:-:S06]  /*3640*/  IMAD.U32 R0, RZ, RZ, UR8 ;  /* 0x00000008ff007e24 */ /* 0x000fcc000f8e00ff */
[----:B------:R3:W-:Y:S01]  /*3650*/  UTCATOMSWS.AND URZ, UR8 ;  /* 0x0000000800ff79e3 */ /* 0x0007e20008000000 */
[----:B------:R-:W4:Y:S01]  /*3660*/  REDUX UR6, R0 ;  /* 0x00000000000673c4 */ /* 0x000f220000000000 */
[----:B-1----:R-:W-:Y:S01]  /*3670*/  ISETP.EQ.U32.AND P0, PT, R2, UR7, PT ;  /* 0x0000000702007c0c */ /* 0x002fe2000bf02070 */
[----:B--2---:R-:W-:Y:S01]  /*3680*/  IMAD.U32 R2, RZ, RZ, UR5 ;  /* 0x00000005ff027e24 */ /* 0x004fe2000f8e00ff */
[----:B----4-:R-:W-:-:S11]  /*3690*/  MOV R3, UR6 ;  /* 0x0000000600037c02 */ /* 0x010fd60008000f00 */
[----:B------:R3:W-:Y:S04]  /*36a0*/  @P0 ATOMS.AND RZ, [UR4+0x14], R3 ;  /* 0x00001403ffff098c */ /* 0x0007e8000a800004 */
[----:B------:R3:W-:Y:S01]  /*36b0*/  @P0 ATOMS.AND RZ, [UR4+0x18], R2 ;  /* 0x00001802ffff098c */ /* 0x0007e2000a800004 */
[----:B------:R-:W-:Y:S05]  /*36c0*/  BRA `(.L_x_64) ;  /* 0x0000000000147947 */ /* 0x000fea0003800000 */
.L_x_63:
[----:B------:R-:W-:Y:S02]  /*36d0*/  MOV R2, 0x36f0 ;  /* 0x000036f000027802 */ /* 0x000fe40000000f00 */
[----:B----45:R-:W-:Y:S05]  /*36e0*/  CALL.REL.NOINC `($__internal_0_$__cuda_sm10x_tcgen05_guardrail_trap_col_being_dealloced_not_returned_by_alloc) ;  /* 0x00000040006c7944 */ /* 0x030fea0003c00000 */
[----:B------:R-:W-:Y:S05]  /*36f0*/  BRA `(.L_x_64) ;  /* 0x0000000000087947 */ /* 0x000fea0003800000 */
.L_x_62:
[----:B------:R-:W-:Y:S02]  /*3700*/  MOV R2, 0x3720 ;  /* 0x0000372000027802 */ /* 0x000fe40000000f00 */
[----:B----45:R-:W-:Y:S05]  /*3710*/  CALL.REL.NOINC `($__internal_2_$__cuda_sm10x_tcgen05_guardrail_trap_unallocated_columns_being_dealloced) ;  /* 0x0000004000787944 */ /* 0x030fea0003c00000 */
.L_x_64:
[----:B------:R-:W-:Y:S01]  /*3720*/  NOP ;  /* 0x0000000000007918 */ /* 0x000fe20000000000 */
[----:B---3--:R-:W-:Y:S05]  /*3730*/  EXIT ;  /* 0x000000000000794d */ /* 0x008fea0003800000 */
.L_x_46:
[----:B------:R-:W-:-:S09]  /*3740*/  UISETP.NE.OR UP2, UPT, UR8, 0x3, !UP2 ;  /* 0x000000030800788c */ /* 0x000fd2000d745670 */
[----:B------:R-:W-:Y:S05]  /*3750*/  BRA.U UP2, `(.L_x_65) ;  /* 0x0000000d02407547 */ /* 0x000fea000b800000 */
[----:B------:R-:W1:Y:S01]  /*3760*/  LDC R0, c[0x0][0xb30] ;  /* 0x0002cc00ff007b82 */ /* 0x000e620000000800 */
[----:B------:R-:W2:Y:S01]  /*3770*/  LDCU.64 UR8, c[0x0][0x888] ;  /* 0x00011100ff0877ac */ /* 0x000ea20008000a00 */
[----:B------:R-:W-:Y:S02]  /*3780*/  HFMA2 R29, -RZ, RZ, 0, 0 ;  /* 0x00000000ff1d7431 */ /* 0x000fe400000001ff */
[----:B------:R-:W-:Y:S01]  /*3790*/  IMAD.MOV.U32 R31, RZ, RZ, 0x1 ;  /* 0x00000001ff1f7424 */ /* 0x000fe200078e00ff */
[----:B------:R-:W-:Y:S01]  /*37a0*/  MOV R23, 0x1000 ;  /* 0x0000100000177802 */ /* 0x000fe20000000f00 */
[----:B------:R-:W4:Y:S01]  /*37b0*/  LDCU.64 UR4, c[0x0][0x890] ;  /* 0x00011200ff0477ac */ /* 0x000f220008000a00 */
[----:B------:R-:W-:Y:S01]  /*37c0*/  IMAD.MOV.U32 R30, RZ, RZ, RZ ;  /* 0x000000ffff1e7224 */ /* 0x000fe200078e00ff */
[----:B------:R-:W3:Y:S01]  /*37d0*/  LDC R19, c[0x0][0x370] ;  /* 0x0000dc00ff137b82 */ /* 0x000ee20000000800 */
[----:B------:R-:W-:Y:S01]  /*37e0*/  UMOV UR7, 0x400 ;  /* 0x0000040000077882 */ /* 0x000fe20000000000 */
[----:B------:R-:W-:-:S02]  /*37f0*/  UPLOP3.LUT UP1, UPT, UPT, UPT, UPT, 0x40, 0x4 ;  /* 0x000000000004789c */ /* 0x000fc40003f2e870 */
[----:B------:R-:W-:-:S04]  /*3800*/  ULEA UR7, UR37, UR7, 0x18 ;  /* 0x0000000725077291 */ /* 0x000fc8000f8ec0ff */
[----:B------:R-:W3:Y:S01]  /*3810*/  LDC R2, c[0x0][0xb0c] ;  /* 0x0002c300ff027b82 */ /* 0x000ee20000000800 */
[----:B------:R-:W-:Y:S02]  /*3820*/  UIADD3 UR13, UPT, UPT, UR7, 0x28, URZ ;  /* 0x00000028070d7890 */ /* 0x000fe4000fffe0ff */
[----:B--2---:R-:W-:Y:S02]  /*3830*/  UISETP.NE.U32.AND UP2, UPT, UR8, URZ, UPT ;  /* 0x000000ff0800728c */ /* 0x004fe4000bf45070 */
[----:B------:R-:W-:Y:S02]  /*3840*/  UIADD3 UR17, UPT, UPT, UR7, 0x20, URZ ;  /* 0x0000002007117890 */ /* 0x000fe4000fffe0ff */
[----:B----4-:R-:W-:Y:S01]  /*3850*/  UISETP.NE.U32.AND UP3, UPT, UR4, URZ, UPT ;  /* 0x000000ff0400728c */ /* 0x010fe2000bf65070 */
[----:B------:R-:W2:Y:S01]  /*3860*/  LDC R18, c[0x0][0xb20] ;  /* 0x0002c800ff127b82 */ /* 0x000ea20000000800 */
[----:B-1----:R-:W-:Y:S01]  /*3870*/  ISETP.NE.AND P1, PT, R0, 0x1, PT ;  /* 0x000000010000780c */ /* 0x002fe20003f25270 */
[----:B------:R-:W-:-:S02]  /*3880*/  UISETP.NE.AND.EX UP2, UPT, UR9, URZ, UPT, UP2 ;  /* 0x000000ff0900728c */ /* 0x000fc4000bf45320 */
[----:B------:R-:W-:Y:S02]  /*3890*/  UPRMT UR13, UR37, 0x654, UR13 ;  /* 0x00000654250d7896 */ /* 0x000fe4000800000d */
[----:B------:R-:W-:Y:S02]  /*38a0*/  UISETP.NE.AND.EX UP3, UPT, UR5, URZ, UPT, UP3 ;  /* 0x000000ff0500728c */ /* 0x000fe4000bf65330 */
[----:B------:R-:W1:Y:S08]  /*38b0*/  LDC.64 R32, c[0x0][0x348] ;  /* 0x0000d200ff207b82 */ /* 0x000e700000000a00 */
[----:B------:R-:W4:Y:S08]  /*38c0*/  LDC.64 R16, c[0x0][0xb10] ;  /* 0x0002c400ff107b82 */ /* 0x000f300000000a00 */
[----:B------:R-:W1:Y:S08]  /*38d0*/  LDC.64 R6, c[0x0][0xb18] ;  /* 0x0002c600ff067b82 */ /* 0x000e700000000a00 */
[----:B------:R-:W1:Y:S08]  /*38e0*/  LDC.64 R4, c[0x0][0xb28] ;  /* 0x0002ca00ff047b82 */ /* 0x000e700000000a00 */
[----:B--23--:R-:W1:Y:S02]  /*38f0*/  LDC R22, c[0x0][0x374] ;  /* 0x0000dd00ff167b82 */ /* 0x00ce640000000800 */
.L_x_74:
[C---:B------:R-:W-:Y:S02]  /*3900*/  LEA R0, R30.reuse, UR7, 0x3 ;  /* 0x000000071e007c11 */ /* 0x040fe4000f8e18ff */
[----:B------:R-:W-:Y:S02]  /*3910*/  SHF.L.U32 R3, R29, 0x1f, RZ ;  /* 0x0000001f1d037819 */ /* 0x000fe400000006ff */
[----:B------:R-:W-:Y:S02]  /*3920*/  LEA R24, R30, UR7, 0x4 ;  /* 0x000000071e187c11 */ /* 0x000fe4000f8e20ff */
[----:B--2---:R-:W2:Y:S02]  /*3930*/  SYNCS.PHASECHK.TRANS64.TRYWAIT P0, [R0+URZ+0x50], R3 ;  /* 0x00005003000075a7 */ /* 0x004ea400080011ff */
[----:B--2---:R-:W-:Y:S05]  /*3940*/  @!P0 BRA `(.L_x_66) ;  /* 0x0000003c00108947 */ /* 0x004fea0003800000 */
.L_x_126:
[----:B------:R-:W-:Y:S01]  /*3950*/  ISETP.GE.AND P0, PT, R40, 0x1, PT ;  /* 0x000000012800780c */ /* 0x000fe20003f06270 */
[----:B------:R-:W3:Y:S01]  /*3960*/  LDS.128 R24, [R24+0xe0] ;  /* 0x0000e00018187984 */ /* 0x000ee20000000c00 */
[----:B--2---:R-:W-:Y:S01]  /*3970*/  VIADD R0, R0, 0x60 ;  /* 0x0000006000007836 */ /* 0x004fe20000000000 */
[----:B------:R-:W-:Y:S01]  /*3980*/  @!PT LDS RZ, [RZ] ;  /* 0x00000000fffff984 */ /* 0x000fe20000000800 */
[----:B------:R-:W-:Y:S01]  /*3990*/  @!PT LDS RZ, [RZ] ;  /* 0x00000000fffff984 */ /* 0x000fe20000000800 */
[----:B------:R-:W-:Y:S01]  /*39a0*/  @!PT LDS RZ, [RZ] ;  /* 0x00000000fffff984 */ /* 0x000fe20000000800 */
[----:B------:R-:W-:Y:S01]  /*39b0*/  @!PT LDS RZ, [RZ] ;  /* 0x00000000fffff984 */ /* 0x000fe20000000800 */
[----:B------:R2:W-:Y:S06]  /*39c0*/  MEMBAR.ALL.CTA ;  /* 0x0000000000007992 */ /* 0x0005ec0000008000 */
[----:B--2---:R-:W2:Y:S01]  /*39d0*/  FENCE.VIEW.ASYNC.S ;  /* 0x00000000000073c6 */ /* 0x004ea20000000000 */
[----:B------:R-:W-:Y:S04]  /*39e0*/  PRMT R0, RZ, 0x654, R0 ;  /* 0x00000654ff007816 */ /* 0x000fe80000000000 */
[----:B--2---:R2:W-:Y:S01]  /*39f0*/  SYNCS.ARRIVE.TRANS64.RED.A1T0 RZ, [R0+URZ], RZ ;  /* 0x000000ff00ff79a7 */ /* 0x0045e200081004ff */
[----:B---3--:R-:W-:Y:S11]  /*3a00*/  LOP3.LUT P3, RZ, R26, 0x1, RZ, 0xc0, !PT ;  /* 0x000000011aff7812 */ /* 0x008ff6000786c0ff */
[----:B------:R-:W-:Y:S02]  /*3a10*/  @!UPT UIADD3 URZ, UPT, UPT, URZ, URZ, URZ ;  /* 0x000000fffffff290 */ /* 0x000fe4000fffe0ff */
[----:B------:R-:W-:Y:S02]  /*3a20*/  @P3 MOV R13, R24 ;  /* 0x00000018000d3202 */ /* 0x000fe40000000f00 */
[----:B------:R-:W-:Y:S01]  /*3a30*/  @P3 LOP3.LUT R8, R25, 0xffff, RZ, 0xc0, !PT ;  /* 0x0000ffff19083812 */ /* 0x000fe200078ec0ff */
[----:B--2---:R-:W-:Y:S06]  /*3a40*/  @!P0 BRA `(.L_x_67) ;  /* 0x0000000000a48947 */ /* 0x004fec0003800000 */
[----:B-1----:R-:W-:Y:S01]  /*3a50*/  IMAD.HI.U32 R35, R22, R7, RZ ;  /* 0x0000000716237227 */ /* 0x002fe200078e00ff */
[----:B------:R-:W-:Y:S02]  /*3a60*/  ISETP.NE.AND P0, PT, R6, 0x1, PT ;  /* 0x000000010600780c */ /* 0x000fe40003f05270 */
[----:B------:R-:W-:Y:S01]  /*3a70*/  ISETP.NE.AND P2, PT, R40, 0x1, PT ;  /* 0x000000012800780c */ /* 0x000fe20003f45270 */
[----:B----4-:R-:W-:Y:S01]  /*3a80*/  IMAD.HI.U32 R34, R19, R16, RZ ;  /* 0x0000001013227227 */ /* 0x010fe200078e00ff */
[----:B------:R-:W-:Y:S02]  /*3a90*/  SHF.R.U32.HI R35, RZ, R18, R35 ;  /* 0x00000012ff237219 */ /* 0x000fe40000011623 */
[----:B------:R-:W-:Y:S01]  /*3aa0*/  ISETP.NE.AND P4, PT, R2, 0x1, PT ;  /* 0x000000010200780c */ /* 0x000fe20003f85270 */
[----:B------:R-:W-:Y:S01]  /*3ab0*/  IMAD.HI.U32 R36, R13, R16, RZ ;  /* 0x000000100d247227 */ /* 0x000fe200078e00ff */
[----:B------:R-:W-:Y:S02]  /*3ac0*/  SHF.R.U32.HI R34, RZ, R17, R34 ;  /* 0x00000011ff227219 */ /* 0x000fe40000011622 */
[----:B------:R-:W-:Y:S01]  /*3ad0*/  SEL R3, R22, R35, !P0 ;  /* 0x0000002316037207 */ /* 0x000fe20004000000 */
[C---:B------:R-:W-:Y:S01]  /*3ae0*/  IMAD.HI.U32 R35, R8.reuse, R7, RZ ;  /* 0x0000000708237227 */ /* 0x040fe200078e00ff */
[----:B------:R-:W-:Y:S02]  /*3af0*/  SEL R11, R19, R34, !P4 ;  /* 0x00000022130b7207 */ /* 0x000fe40006000000 */
[----:B------:R-:W-:Y:S01]  /*3b00*/  SHF.R.U32.HI R36, RZ, R17, R36 ;  /* 0x00000011ff247219 */ /* 0x000fe20000011624 */
[----:B------:R-:W-:Y:S01]  /*3b10*/  IMAD.HI.U32 R38, R3, R4, RZ ;  /* 0x0000000403267227 */ /* 0x000fe200078e00ff */
[----:B------:R-:W-:Y:S03]  /*3b20*/  SHF.R.U32.HI R35, RZ, R18, R35 ;  /* 0x00000012ff237219 */ /* 0x000fe60000011623 */
[----:B------:R-:W-:Y:S01]  /*3b30*/  IMAD.HI.U32 R34, R11, R4, RZ ;  /* 0x000000040b227227 */ /* 0x000fe200078e00ff */
[----:B------:R-:W-:Y:S02]  /*3b40*/  @P2 SHF.R.U32.HI R3, RZ, R5, R38 ;  /* 0x00000005ff032219 */ /* 0x000fe40000011626 */
[----:B------:R-:W-:Y:S02]  /*3b50*/  SEL R9, R8, R35, !P0 ;  /* 0x0000002308097207 */ /* 0x000fe40004000000 */
[----:B------:R-:W-:Y:S01]  /*3b60*/  @P2 SHF.R.U32.HI R11, RZ, R5, R34 ;  /* 0x00000005ff0b2219 */ /* 0x000fe20000011622 */
[C---:B------:R-:W-:Y:S01]  /*3b70*/  IMAD R10, R40.reuse, R3, RZ ;  /* 0x00000003280a7224 */ /* 0x040fe200078e02ff */
[----:B------:R-:W-:Y:S01]  /*3b80*/  SEL R3, R13, R36, !P4 ;  /* 0x000000240d037207 */ /* 0x000fe20006000000 */
[C---:B------:R-:W-:Y:S03]  /*3b90*/  IMAD.HI.U32 R14, R9.reuse, R4, RZ ;  /* 0x00000004090e7227 */ /* 0x040fe600078e00ff */
[----:B------:R-:W-:Y:S01]  /*3ba0*/  ISETP.GE.AND P0, PT, R9, R10, PT ;  /* 0x0000000a0900720c */ /* 0x000fe20003f06270 */
[C---:B------:R-:W-:Y:S01]  /*3bb0*/  IMAD R12, R40.reuse, R11, RZ ;  /* 0x0000000b280c7224 */ /* 0x040fe200078e02ff */
[-C--:B------:R-:W-:Y:S04]  /*3bc0*/  SHF.R.U32.HI R14, RZ, R5.reuse, R14 ;  /* 0x00000005ff0e7219 */ /* 0x080fe8000001160e */
[----:B------:R-:W-:Y:S02]  /*3bd0*/  ISETP.GE.OR P0, PT, R3, R12, P0 ;  /* 0x0000000c0300720c */ /* 0x000fe40000706670 */
[----:B------:R-:W-:Y:S05]  /*3be0*/  SEL R15, R9, R14, !P2 ;  /* 0x0000000e090f7207 */ /* 0x000fea0005000000 */
[----:B------:R-:W-:Y:S04]  /*3bf0*/  IMAD.MOV R14, RZ, RZ, -R15 ;  /* 0x000000ffff0e7224 */ /* 0x000fe800078e0a0f */
[----:B------:R-:W-:Y:S02]  /*3c00*/  IMAD R14, R40, R14, R9 ;  /* 0x0000000e280e7224 */ /* 0x000fe400078e0209 */
[C---:B------:R-:W-:Y:S05]  /*3c10*/  @!P0 IMAD.HI.U32 R10, R3.reuse, R4, RZ ;  /* 0x00000004030a8227 */ /* 0x040fea00078e00ff */
[----:B------:R-:W-:Y:S04]  /*3c20*/  @!P0 SHF.R.U32.HI R10, RZ, R5, R10 ;  /* 0x00000005ff0a8219 */ /* 0x000fe8000001160a */
[----:B------:R-:W-:Y:S01]  /*3c30*/  @!P0 SEL R0, R3, R10, !P2 ;  /* 0x0000000a03008207 */ /* 0x000fe20005000000 */
[----:B------:R-:W-:Y:S03]  /*3c40*/  IMAD.MOV R10, RZ, RZ, -R3 ;  /* 0x000000ffff0a7224 */ /* 0x000fe600078e0a03 */
[----:B------:R-:W-:Y:S01]  /*3c50*/  @!P0 IADD3 R15, PT, PT, R15, -R0, RZ ;  /* 0x800000000f0f8210 */ /* 0x000fe20007ffe0ff */
[----:B------:R-:W-:Y:S01]  /*3c60*/  @!P0 IMAD R0, R11, R14, R0 ;  /* 0x0000000e0b008224 */ /* 0x000fe200078e0200 */
[----:B------:R-:W-:Y:S01]  /*3c70*/  IADD3 R11, PT, PT, -R9, RZ, RZ ;  /* 0x000000ff090b7210 */ /* 0x000fe20007ffe1ff */
[----:B------:R-:W-:Y:S02]  /*3c80*/  IMAD R13, R2, R10, R13 ;  /* 0x0000000a020d7224 */ /* 0x000fe400078e020d */
[----:B------:R-:W-:Y:S02]  /*3c90*/  @!P0 IMAD R9, R15, R40, R3 ;  /* 0x000000280f098224 */ /* 0x000fe400078e0203 */
[----:B------:R-:W-:Y:S02]  /*3ca0*/  @!P0 IMAD.MOV.U32 R3, RZ, RZ, R0 ;  /* 0x000000ffff038224 */ /* 0x000fe400078e0000 */
[----:B------:R-:W-:Y:S02]  /*3cb0*/  IMAD R8, R6, R11, R8 ;  /* 0x0000000b06087224 */ /* 0x000fe400078e0208 */
[----:B------:R-:W-:Y:S02]  /*3cc0*/  IMAD R13, R3, R2, R13 ;  /* 0x00000002030d7224 */ /* 0x000fe400078e020d */
[----:B------:R-:W-:Y:S02]  /*3cd0*/  IMAD R8, R9, R6, R8 ;  /* 0x0000000609087224 */ /* 0x000fe400078e0208 */
.L_x_67:
[----:B------:R-:W-:Y:S05]  /*3ce0*/  BRA.U UP1, `(.L_x_68) ;  /* 0x0000000101107547 */ /* 0x000fea000b800000 */
[----:B------:R-:W-:Y:S04]  /*3cf0*/  MOV R0, UR6 ;  /* 0x0000000600007c02 */ /* 0x000fe80008000f00 */
[----:B------:R-:W-:Y:S04]  /*3d00*/  SHF.L.U32 R3, R0, 0x1f, RZ ;  /* 0x0000001f00037819 */ /* 0x000fe800000006ff */
[----:B------:R-:W2:Y:S02]  /*3d10*/  SYNCS.PHASECHK.TRANS64.TRYWAIT P0, [UR7+0x48], R3 ;  /* 0x00004803ff0075a7 */ /* 0x000ea40008001107 */
[----:B--2---:R-:W-:Y:S05]  /*3d20*/  @!P0 BRA `(.L_x_69) ;  /* 0x00000038002c8947 */ /* 0x004fea0003800000 */
.L_x_68:
[----:B------:R-:W-:Y:S02]  /*3d30*/  R2UR UR19, R21 ;  /* 0x00000000151372ca */ /* 0x000fe400000e0000 */
[----:B------:R-:W-:Y:S02]  /*3d40*/  R2UR UR18, R20 ;  /* 0x00000000141272ca */ /* 0x000fe400000e0000 */
[----:B------:R-:W-:Y:S02]  /*3d50*/  ISETP.NE.U32.AND P2, PT, RZ, UR4, PT ;  /* 0x00000004ff007c0c */ /* 0x000fe4000bf45070 */
[----:B------:R-:W-:Y:S02]  /*3d60*/  SHF.L.U32 R12, R31, 0x1f, RZ ;  /* 0x0000001f1f0c7819 */ /* 0x000fe400000006ff */
[----:B------:R-:W-:Y:S05]  /*3d70*/  ISETP.NE.AND.EX P2, PT, RZ, UR5, PT, P2 ;  /* 0x00000005ff007c0c */ /* 0x000fea000bf45320 */
[----:B------:R-:W-:Y:S02]  /*3d80*/  USHF.L.U32 UR19, UR19, 0x6, URZ ;  /* 0x0000000613137899 */ /* 0x000fe400080006ff */
[----:B------:R-:W-:Y:S01]  /*3d90*/  USHF.L.U32 UR18, UR18, 0x7, URZ ;  /* 0x0000000712127899 */ /* 0x000fe200080006ff */
[----:B------:R-:W-:Y:S11]  /*3da0*/  BRA.U !UP3, `(.L_x_70) ;  /* 0x000000010b347547 */ /* 0x000ff6000b800000 */
[----:B------:R-:W-:Y:S01]  /*3db0*/  UPLOP3.LUT UP0, UPT, UPT, UPT, UP2, 0x80, 0x8 ;  /* 0x000000000008789c */ /* 0x000fe20003f0f020 */
[----:B--2---:R-:W-:Y:S02]  /*3dc0*/  HFMA2 R0, -RZ, RZ, 0, 5.9604644775390625e-08 ;  /* 0x00000001ff007431 */ /* 0x004fe400000001ff */
[----:B------:R-:W-:Y:S03]  /*3dd0*/  IMAD.MOV.U32 R91, RZ, RZ, 0x1 ;  /* 0x00000001ff5b7424 */ /* 0x000fe600078e00ff */
[----:B------:R-:W-:Y:S05]  /*3de0*/  PLOP3.LUT P0, PT, PT, PT, UP0, 0x80, 0x8 ;  /* 0x000000000008781c */ /* 0x000fea0003f0f008 */
[----:B------:R-:W2:Y:S01]  /*3df0*/  @UP0 LDCU.64 UR10, c[0x0][0x888] ;  /* 0x00011100ff0a07ac */ /* 0x000ea20008000a00 */
[----:B------:R-:W-:Y:S07]  /*3e00*/  @UP0 UIMAD UR8, UR36, UR4, URZ ;  /* 0x00000004240802a4 */ /* 0x000fee000f8e02ff */
[----:B------:R-:W-:Y:S01]  /*3e10*/  @!P0 PRMT R91, R0, 0x7610, R91 ;  /* 0x00007610005b8816 */ /* 0x000fe2000000005b */
[----:B--2---:R-:W-:Y:S03]  /*3e20*/  @UP0 UIMAD.WIDE UR10, UR8, 0x4, UR10 ;  /* 0x00000004080a08a5 */ /* 0x004fe6000f8e020a */
[----:B------:R-:W2:Y:S03]  /*3e30*/  @!UP0 LDCU UR8, c[0x0][0x880] ;  /* 0x00011000ff0887ac */ /* 0x000ea60008000800 */
[----:B------:R-:W-:Y:S01]  /*3e40*/  IMAD.U32 R10, RZ, RZ, UR10 ;  /* 0x0000000aff0a7e24 */ /* 0x000fe2000f8e00ff */
[----:B------:R-:W-:Y:S05]  /*3e50*/  MOV R11, UR11 ;  /* 0x0000000b000b7c02 */ /* 0x000fea0008000f00 */
[----:B-----5:R3:W5:Y:S02]  /*3e60*/  @P0 LDG.E R50, desc[UR46][R10.64] ;  /* 0x0000002e0a320981 */ /* 0x020764000c1e1900 */
[----:B--23--:R-:W-:Y:S07]  /*3e70*/  @!P0 IMAD.U32 R50, RZ, RZ, UR8 ;  /* 0x00000008ff328e24 */ /* 0x00cfee000f8e00ff */
.L_x_70:
[----:B-----5:R-:W-:Y:S01]  /*3e80*/  @!P2 ISETP.EQ.AND P0, PT, R50, RZ, PT ;  /* 0x000000ff3200a20c */ /* 0x020fe20003f02270 */
[----:B------:R-:W-:Y:S01]  /*3e90*/  @!UPT UIADD3 URZ, UPT, UPT, URZ, URZ, URZ ;  /* 0x000000fffffff290 */ /* 0x000fe2000fffe0ff */
[----:B------:R-:W-:Y:S11]  /*3ea0*/  @!P2 BRA `(.L_x_71) ;  /* 0x000000000014a947 */ /* 0x000ff60003800000 */
[----:B------:R-:W-:Y:S02]  /*3eb0*/  LOP3.LUT P2, RZ, R91, 0xff, RZ, 0xc0, !PT ;  /* 0x000000ff5bff7812 */ /* 0x000fe4000784c0ff */
[----:B------:R-:W-:Y:S04]  /*3ec0*/  PLOP3.LUT P0, PT, PT, PT, UP0, 0x80, 0x8 ;  /* 0x000000000008781c */ /* 0x000fe80003f0f008 */
[----:B------:R-:W-:Y:S07]  /*3ed0*/  PLOP3.LUT P0, PT, P0, PT, PT, 0x8, 0x80 ;  /* 0x000000000080781c */ /* 0x000fee000070e170 */
[----:B------:R-:W-:Y:S11]  /*3ee0*/  @P2 ISETP.EQ.AND P0, PT, R50, RZ, PT ;  /* 0x000000ff3200220c */ /* 0x000ff60003f02270 */
[----:B------:R-:W-:Y:S02]  /*3ef0*/  @!UPT UIADD3 URZ, UPT, UPT, URZ, URZ, URZ ;  /* 0x000000fffffff290 */ /* 0x000fe4000fffe0ff */
.L_x_71:
[----:B------:R-:W3:Y:S01]  /*3f00*/  SYNCS.PHASECHK.TRANS64.TRYWAIT P2, [UR7+0x30], R12 ;  /* 0x0000300cff0075a7 */ /* 0x000ee20008041107 */
[----:B------:R-:W-:Y:S04]  /*3f10*/  ELECT P4, URZ, PT ;  /* 0x0000000000ff782f */ /* 0x000fe80003880000 */
[----:B------:R-:W-:Y:S11]  /*3f20*/  PLOP3.LUT P4, PT, P0, P4, PT, 0xf2, 0x2f ;  /* 0x00000000002f781c */ /* 0x000ff60000789e72 */
[----:B------:R-:W-:Y:S02]  /*3f30*/  @!UPT UIADD3 URZ, UPT, UPT, URZ, URZ, URZ ;  /* 0x000000fffffff290 */ /* 0x000fe4000fffe0ff */
[----:B-1----:R-:W-:Y:S05]  /*3f40*/  @!P4 IADD3 R21, P0, PT, R32, 0x580, RZ ;  /* 0x000005802015c810 */ /* 0x002fea0007f1e0ff */
[----:B------:R-:W-:Y:S01]  /*3f50*/  @!P4 IMAD.X R20, RZ, RZ, R33, P0 ;  /* 0x000000ffff14c224 */ /* 0x000fe200000e0621 */
[----:B---3--:R-:W-:Y:S07]  /*3f60*/  @!P2 BRA `(.L_x_72) ;  /* 0x0000003400b4a947 */ /* 0x008fee0003800000 */
.L_x_129:
[----:B------:R-:W3:Y:S01]  /*3f70*/  LDC.64 R14, c[0x0][0xb10] ;  /* 0x0002c400ff0e7b82 */ /* 0x000ee20000000a00 */
[----:B------:R-:W-:Y:S01]  /*3f80*/  @!P4 R2UR UR8, R20 ;  /* 0x000000001408c2ca */ /* 0x000fe200000e0000 */
[----:B------:R-:W-:Y:S01]  /*3f90*/  VOTEU.ALL UP1, P4 ;  /* 0x0000000000ff7886 */ /* 0x000fe20002020000 */
[----:B------:R-:W-:Y:S01]  /*3fa0*/  @!P4 R2UR UR9, R21 ;  /* 0x000000001509c2ca */ /* 0x000fe200000e0000 */
[----:B------:R-:W-:Y:S01]  /*3fb0*/  UMOV UR10, 0x0 ;  /* 0x00000000000a7882 */ /* 0x000fe20000000000 */
[----:B------:R-:W-:Y:S03]  /*3fc0*/  UMOV UR11, 0x10000000 ;  /* 0x10000000000b7882 */ /* 0x000fe60000000000 */
[----:B------:R-:W5:Y:S01]  /*3fd0*/  LDC.64 R10, c[0x0][0xb18] ;  /* 0x0002c600ff0a7b82 */ /* 0x000f620000000a00 */
[----:B------:R-:W-:Y:S01]  /*3fe0*/  @!UP1 UIADD3 UR16, UPT, UPT, UR7, 0x200, URZ ;  /* 0x0000020007109890 */ /* 0x000fe2000fffe0ff */
[----:B------:R-:W-:Y:S01]  /*3ff0*/  @P3 SHF.R.U32.HI R28, RZ, 0x10, R25 ;  /* 0x00000010ff1c3819 */ /* 0x000fe20000011619 */
[----:B------:R-:W-:Y:S01]  /*4000*/  VOTEU.ALL UP1, P4 ;  /* 0x0000000000ff7886 */ /* 0x000fe20002020000 */
[----:B------:R-:W-:Y:S01]  /*4010*/  UMOV UR20, UR36 ;  /* 0x0000002400147c82 */ /* 0x000fe20008000000 */
[----:B------:R-:W-:Y:S03]  /*4020*/  VIADD R30, R30, 0x1 ;  /* 0x000000011e1e7836 */ /* 0x000fe60000000000 */
[----:B--2---:R-:W2:Y:S01]  /*4030*/  @!P1 LDC R0, c[0x0][0xb20] ;  /* 0x0002c800ff009b82 */ /* 0x004ea20000000800 */
[----:B------:R-:W-:Y:S01]  /*4040*/  IMAD.U32 R21, RZ, RZ, UR8 ;  /* 0x00000008ff157e24 */ /* 0x000fe2000f8e00ff */
[----:B------:R-:W-:Y:S06]  /*4050*/  UPRMT UR8, UR37, 0x654, UR17 ;  /* 0x0000065425087896 */ /* 0x000fec0008000011 */
[----:B-1----:R-:W1:Y:S01]  /*4060*/  @!P1 LDC R3, c[0x0][0xb0c] ;  /* 0x0002c300ff039b82 */ /* 0x002e620000000800 */
[----:B------:R-:W-:Y:S01]  /*4070*/  IMAD.U32 R20, RZ, RZ, UR9 ;  /* 0x00000009ff147e24 */ /* 0x000fe2000f8e00ff */
[----:B------:R-:W-:Y:S04]  /*4080*/  @!P4 R2UR UR15, R21 ;  /* 0x00000000150fc2ca */ /* 0x000fe800000e0000 */
[----:B------:R-:W-:Y:S01]  /*4090*/  @!P4 R2UR UR14, R20 ;  /* 0x00000000140ec2ca */ /* 0x000fe200000e0000 */
[----:B------:R-:W-:Y:S11]  /*40a0*/  @!P4 IMAD.MOV.U32 R20, RZ, RZ, 0x1000 ;  /* 0x00001000ff14c424 */ /* 0x000ff600078e00ff */
[----:B------:R-:W-:Y:S01]  /*40b0*/  @!UPT UIADD3 URZ, UPT, UPT, URZ, URZ, URZ ;  /* 0x000000fffffff290 */ /* 0x000fe2000fffe0ff */
[----:B------:R1:W-:Y:S01]  /*40c0*/  @!UP1 UTMALDG.3D [UR16], [UR14], desc[UR10] ;  /* 0x00000a100e0095b4 */ /* 0x0003e20008011000 */
[----:B------:R1:W-:Y:S02]  /*40d0*/  @!P4 SYNCS.ARRIVE.TRANS64.RED.A0TR RZ, [UR7+0x20], R20 ;  /* 0x00002014ffffc9a7 */ /* 0x0003e40008300407 */
[----:B-1----:R-:W-:Y:S01]  /*40e0*/  @!P1 ISETP.NE.AND P2, PT, R3, 0x1, PT ;  /* 0x000000010300980c */ /* 0x002fe20003f45270 */
[C---:B---3--:R-:W-:Y:S01]  /*40f0*/  @!P1 IMAD.HI.U32 R14, R13.reuse, R14, RZ ;  /* 0x0000000e0d0e9227 */ /* 0x048fe200078e00ff */
[----:B-----5:R-:W-:Y:S03]  /*4100*/  @!P1 ISETP.NE.AND P0, PT, R10, 0x1, PT ;  /* 0x000000010a00980c */ /* 0x020fe60003f05270 */
[C---:B------:R-:W-:Y:S01]  /*4110*/  @!P1 IMAD.HI.U32 R11, R8.reuse, R11, RZ ;  /* 0x0000000b080b9227 */ /* 0x040fe200078e00ff */
[----:B------:R-:W-:Y:S04]  /*4120*/  @!P1 SHF.R.U32.HI R14, RZ, R15, R14 ;  /* 0x0000000fff0e9219 */ /* 0x000fe8000001160e */
[----:B--2---:R-:W-:Y:S01]  /*4130*/  @!P1 SHF.R.U32.HI R9, RZ, R0, R11 ;  /* 0x00000000ff099219 */ /* 0x004fe2000001160b */
[----:B------:R-:W-:Y:S01]  /*4140*/  SYNCS.ARRIVE.TRANS64.RED.A1T0 RZ, [UR8], RZ ;  /* 0x000000ffffff79a7 */ /* 0x000fe20008100408 */
[----:B------:R-:W-:Y:S02]  /*4150*/  @!P1 SEL R14, R13, R14, !P2 ;  /* 0x0000000e0d0e9207 */ /* 0x000fe40005000000 */
[----:B------:R-:W-:Y:S01]  /*4160*/  @!P1 SEL R9, R8, R9, !P0 ;  /* 0x0000000908099207 */ /* 0x000fe20004000000 */
[----:B------:R-:W1:Y:S04]  /*4170*/  SYNCS.PHASECHK.TRANS64.TRYWAIT P5, [UR7+0x38], R12 ;  /* 0x0000380cff0075a7 */ /* 0x000e6800080a1107 */
[----:B------:R-:W-:Y:S02]  /*4180*/  @!P1 IMAD.IADD R0, R9, 0x1, -R14 ;  /* 0x0000000109009824 */ /* 0x000fe400078e0a0e */
[----:B------:R-:W-:Y:S02]  /*4190*/  @!P1 IMAD.IADD R9, R14, 0x1, -R9 ;  /* 0x000000010e099824 */ /* 0x000fe400078e0a09 */
[----:B------:R-:W-:Y:S02]  /*41a0*/  @!P1 IMAD R13, R0, R3, R13 ;  /* 0x00000003000d9224 */ /* 0x000fe400078e020d */
[----:B------:R-:W-:Y:S01]  /*41b0*/  @!P1 IMAD R8, R9, R10, R8 ;  /* 0x0000000a09089224 */ /* 0x000fe200078e0208 */
[----:B-1----:R-:W-:Y:S06]  /*41c0*/  @!P5 BRA `(.L_x_73) ;  /* 0x000000340034d947 */ /* 0x002fec0003800000 */
.L_x_131:
[----:B-1----:R-:W-:Y:S01]  /*41d0*/  @!P4 IADD3 R3, P0, PT, R32, 0x580, RZ ;  /* 0x000005802003c810 */ /* 0x002fe20007f1e0ff */
[----:B------:R-:W-:Y:S01]  /*41e0*/  VOTEU.ALL UP1, P4 ;  /* 0x0000000000ff7886 */ /* 0x000fe20002020000 */
[----:B------:R-:W-:Y:S01]  /*41f0*/  UMOV UR20, 0x0 ;  /* 0x0000000000147882 */ /* 0x000fe20000000000 */
[----:B------:R-:W-:Y:S01]  /*4200*/  UMOV UR21, 0x10000000 ;  /* 0x1000000000157882 */ /* 0x000fe20000000000 */
[----:B------:R-:W-:Y:S01]  /*4210*/  @!P4 R2UR UR9, R3 ;  /* 0x000000000309c2ca */ /* 0x000fe200000e0000 */
[----:B------:R-:W-:Y:S01]  /*4220*/  @!P4 IMAD.X R0, RZ, RZ, R33, P0 ;  /* 0x000000ffff00c224 */ /* 0x000fe200000e0621 */
[----:B------:R-:W-:Y:S01]  /*4230*/  @!UP1 UIADD3 UR10, UPT, UPT, UR18, 0x40, URZ ;  /* 0x00000040120a9890 */ /* 0x000fe2000fffe0ff */
[----:B------:R-:W-:Y:S01]  /*4240*/  ISETP.NE.AND P0, PT, R30, 0x2, PT ;  /* 0x000000021e00780c */ /* 0x000fe20003f05270 */
[----:B------:R-:W-:Y:S01]  /*4250*/  UMOV UR11, UR19 ;  /* 0x00000013000b7c82 */ /* 0x000fe20008000000 */
[----:B------:R-:W-:Y:S01]  /*4260*/  UMOV UR12, UR36 ;  /* 0x00000024000c7c82 */ /* 0x000fe20008000000 */
[----:B------:R-:W-:Y:S01]  /*4270*/  @!P4 R2UR UR8, R0 ;  /* 0x000000000008c2ca */ /* 0x000fe200000e0000 */
[----:B------:R-:W-:Y:S01]  /*4280*/  IMAD.IADD R20, R8, 0x1, R83 ;  /* 0x0000000108147824 */ /* 0x000fe200078e0253 */
[----:B------:R-:W-:Y:S01]  /*4290*/  @P3 R2UR UR36, R28 ;  /* 0x000000001c2432ca */ /* 0x000fe200000e0000 */
[----:B------:R-:W-:Y:S01]  /*42a0*/  IMAD.IADD R21, R13, 0x1, R90 ;  /* 0x000000010d157824 */ /* 0x000fe200078e025a */
[----:B------:R-:W-:Y:S02]  /*42b0*/  SEL R0, RZ, 0x1, P0 ;  /* 0x00000001ff007807 */ /* 0x000fe40000000000 */
[----:B------:R-:W-:Y:S01]  /*42c0*/  LOP3.LUT R31, R31, 0x1, RZ, 0x3c, !PT ;  /* 0x000000011f1f7812 */ /* 0x000fe200078e3cff */
[----:B------:R-:W-:Y:S01]  /*42d0*/  IMAD.U32 R10, RZ, RZ, UR9 ;  /* 0x00000009ff0a7e24 */ /* 0x000fe2000f8e00ff */
[----:B------:R-:W-:Y:S01]  /*42e0*/  @!UP1 UIADD3 UR9, UPT, UPT, UR7, 0x28, URZ ;  /* 0x0000002807099890 */ /* 0x000fe2000fffe0ff */
[----:B------:R-:W-:Y:S02]  /*42f0*/  LOP3.LUT R29, R29, R0, RZ, 0x3c, !PT ;  /* 0x000000001d1d7212 */ /* 0x000fe400078e3cff */
[----:B------:R-:W-:Y:S02]  /*4300*/  SEL R30, R30, RZ, P0 ;  /* 0x000000ff1e1e7207 */ /* 0x000fe40000000000 */
[----:B------:R-:W-:Y:S01]  /*4310*/  IMAD.U32 R11, RZ, RZ, UR8 ;  /* 0x00000008ff0b7e24 */ /* 0x000fe2000f8e00ff */
[----:B------:R-:W-:Y:S01]  /*4320*/  @!P4 R2UR UR14, R10 ;  /* 0x000000000a0ec2ca */ /* 0x000fe200000e0000 */
[----:B------:R-:W-:Y:S01]  /*4330*/  @!UP1 UIADD3 UR8, UPT, UPT, UR7, 0x1200, URZ ;  /* 0x0000120007089890 */ /* 0x000fe2000fffe0ff */
[----:B------:R-:W-:Y:S02]  /*4340*/  VOTEU.ALL UP1, P4 ;  /* 0x0000000000ff7886 */ /* 0x000fe40002020000 */
[----:B------:R-:W-:Y:S11]  /*4350*/  @!P4 R2UR UR15, R11 ;  /* 0x000000000b0fc2ca */ /* 0x000ff600000e0000 */
[----:B------:R-:W-:Y:S02]  /*4360*/  @!UPT UIADD3 URZ, UPT, UPT, URZ, URZ, URZ ;  /* 0x000000fffffff290 */ /* 0x000fe4000fffe0ff */
[----:B------:R2:W-:Y:S01]  /*4370*/  @!UP1 UTMALDG.3D [UR8], [UR14], desc[UR20] ;  /* 0x000014080e0095b4 */ /* 0x0005e20008011000 */
[----:B------:R2:W-:Y:S01]  /*4380*/  @!P4 SYNCS.ARRIVE.TRANS64.RED.A0TR RZ, [UR7+0x28], R23 ;  /* 0x00002817ffffc9a7 */ /* 0x0005e20008300407 */
[----:B------:R-:W-:Y:S01]  /*4390*/  UPLOP3.LUT UP1, UPT, UPT, UPT, UPT, 0x80, 0x8 ;  /* 0x000000000008789c */ /* 0x000fe20003f2f070 */
[----:B------:R-:W-:Y:S01]  /*43a0*/  SYNCS.ARRIVE.TRANS64.RED.A1T0 RZ, [UR13], RZ ;  /* 0x000000ffffff79a7 */ /* 0x000fe2000810040d */
[----:B------:R-:W-:Y:S09]  /*43b0*/  @P3 BRA `(.L_x_74) ;  /* 0xfffffff400503947 */ /* 0x000ff2000383ffff */
[----:B------:R-:W-:-:S04]  /*43c0*/  SHF.L.U32 R3, R31, 0x1f, RZ ;  /* 0x0000001f1f037819 */ /* 0x000fc800000006ff */
[----:B------:R-:W1:Y:S02]  /*43d0*/  SYNCS.PHASECHK.TRANS64.TRYWAIT P0, [UR7+0x30], R3 ;  /* 0x00003003ff0075a7 */ /* 0x000e640008001107 */
[----:B-1----:R-:W-:Y:S05]  /*43e0*/  @!P0 BRA `(.L_x_75) ;  /* 0x0000003000c48947 */ /* 0x002fea0003800000 */
.L_x_133:
[----:B-1----:R-:W-:-:S07]  /*43f0*/  MOV R0, UR7 ;  /* 0x0000000700007c02 */ /* 0x002fce0008000f00 */
.L_x_76:
[----:B-1----:R-:W-:-:S04]  /*4400*/  SHF.L.U32 R3, R31, 0x1f, RZ ;  /* 0x0000001f1f037819 */ /* 0x002fc800000006ff */
[----:B------:R1:W3:Y:S03]  /*4410*/  SYNCS.PHASECHK.TRANS64.TRYWAIT P0, [R0+URZ+0x38], R3 ;  /* 0x00003803000075a7 */ /* 0x0002e600080011ff */
[----:B---3--:R-:W-:Y:S05]  /*4420*/  @!P0 NANOSLEEP.SYNCS 0x989680 ;  /* 0x009896800000895d */ /* 0x008fea0003900000 */
[----:B------:R-:W3:Y:S02]  /*4430*/  @!P0 SYNCS.PHASECHK.TRANS64 P0, [R0+URZ+0x38], R3 ;  /* 0x00003803000085a7 */ /* 0x000ee400080010ff */
[----:B--23--:R-:W-:Y:S05]  /*4440*/  @P0 EXIT ;  /* 0x000000000000094d */ /* 0x00cfea0003800000 */
[----:B------:R-:W-:Y:S05]  /*4450*/  BRA `(.L_x_76) ;  /* 0xfffffffc00e87947 */ /* 0x000fea000383ffff */
.L_x_65:
[----:B------:R-:W-:-:S06]  /*4460*/  UISETP.GE.AND UP1, UPT, UR8, 0x4, UPT ;  /* 0x000000040800788c */ /* 0x000fcc000bf26270 */
[----:B------:R-:W-:-:S13]  /*4470*/  PLOP3.LUT P0, PT, PT, PT, UP1, 0x80, 0x8 ;  /* 0x000000000008781c */ /* 0x000fda0003f0f018 */
[----:B------:R-:W-:Y:S05]  /*4480*/  @!P0 EXIT ;  /* 0x000000000000894d */ /* 0x000fea0003800000 */
[----:B------:R-:W-:Y:S01]  /*4490*/  BAR.SYNC.DEFER_BLOCKING 0x6, 0xa0 ;  /* 0x0182800000007b1d */ /* 0x000fe20000010000 */
[C---:B------:R-:W-:Y:S01]  /*44a0*/  IMAD.SHL.U32 R2, R103.reuse, 0x40, RZ ;  /* 0x0000004067027824 */ /* 0x040fe200078e00ff */
[C---:B------:R-:W-:Y:S01]  /*44b0*/  LOP3.LUT R105, R103.reuse, 0x60, RZ, 0xc0, !PT ;  /* 0x0000006067697812 */ /* 0x040fe200078ec0ff */
[C---:B------:R-:W-:Y:S02]  /*44c0*/  IMAD.SHL.U32 R95, R103.reuse, 0x20, RZ ;  /* 0x00000020675f7824 */ /* 0x040fe400078e00ff */
[----:B------:R-:W-:Y:S02]  /*44d0*/  HFMA2 R44, -RZ, RZ, 0, 0 ;  /* 0x00000000ff2c7431 */ /* 0x000fe400000001ff */
[C---:B------:R-:W-:Y:S01]  /*44e0*/  IMAD.SHL.U32 R0, R103.reuse, 0x8, RZ ;  /* 0x0000000867007824 */ /* 0x040fe200078e00ff */
[----:B------:R-:W-:Y:S01]  /*44f0*/  UMOV UR49, 0x400 ;  /* 0x0000040000317882 */ /* 0x000fe20000000000 */
[----:B------:R-:W1:Y:S01]  /*4500*/  LDC R93, c[0x0][0x370] ;  /* 0x0000dc00ff5d7b82 */ /* 0x000e620000000800 */
[----:B------:R-:W-:Y:S01]  /*4510*/  ULEA UR49, UR37, UR49, 0x18 ;  /* 0x0000003125317291 */ /* 0x000fe2000f8ec0ff */
[----:B------:R-:W-:Y:S01]  /*4520*/  LOP3.LUT R5, R2, 0x180, RZ, 0xc0, !PT ;  /* 0x0000018002057812 */ /* 0x000fe200078ec0ff */
[----:B------:R-:W-:Y:S01]  /*4530*/  IMAD.U32 R46, R103, 0x10000, RZ ;  /* 0x00010000672e7824 */ /* 0x000fe200078e00ff */
[----:B------:R-:W-:Y:S01]  /*4540*/  LOP3.LUT R95, R95, 0xc00, RZ, 0xc0, !PT ;  /* 0x00000c005f5f7812 */ /* 0x000fe200078ec0ff */
[----:B------:R-:W-:Y:S01]  /*4550*/  UIADD3 UR4, UPT, UPT, UR49, 0x2200, URZ ;  /* 0x0000220031047890 */ /* 0x000fe2000fffe0ff */
[----:B------:R-:W-:Y:S01]  /*4560*/  LOP3.LUT R0, R5, 0x30, R0, 0xf8, !PT ;  /* 0x0000003005007812 */ /* 0x000fe200078ef800 */
[----:B------:R-:W-:Y:S01]  /*4570*/  IMAD.SHL.U32 R5, R103, 0x2, RZ ;  /* 0x0000000267057824 */ /* 0x000fe200078e00ff */
[----:B------:R-:W2:Y:S01]  /*4580*/  LDC R42, c[0x0][0xb0c] ;  /* 0x0002c300ff2a7b82 */ /* 0x000ea20000000800 */
[----:B------:R-:W-:Y:S01]  /*4590*/  LOP3.LUT R95, R95, 0x40, R2, 0xf8, !PT ;  /* 0x000000405f5f7812 */ /* 0x000fe200078ef802 */
[----:B------:R-:W-:Y:S01]  /*45a0*/  IMAD.MOV.U32 R102, RZ, RZ, RZ ;  /* 0x000000ffff667224 */ /* 0x000fe200078e00ff */
[----:B------:R-:W-:Y:S01]  /*45b0*/  LOP3.LUT R46, R46, 0x600000, RZ, 0xc0, !PT ;  /* 0x006000002e2e7812 */ /* 0x000fe200078ec0ff */
[----:B------:R-:W-:Y:S01]  /*45c0*/  IMAD.MOV.U32 R107, RZ, RZ, RZ ;  /* 0x000000ffff6b7224 */ /* 0x000fe200078e00ff */
[----:B------:R-:W-:-:S02]  /*45d0*/  LOP3.LUT R0, R0, 0x20, R5, 0x78, !PT ;  /* 0x0000002000007812 */ /* 0x000fc400078e7805 */
[----:B------:R-:W-:Y:S02]  /*45e0*/  CS2R R100, SRZ ;  /* 0x0000000000647805 */ /* 0x000fe4000001ff00 */
[----:B------:R-:W-:Y:S01]  /*45f0*/  LOP3.LUT R95, R95, 0x200, R2, 0xf8, !PT ;  /* 0x000002005f5f7812 */ /* 0x000fe200078ef802 */
[----:B------:R-:W4:Y:S01]  /*4600*/  LDC R92, c[0x0][0xb20] ;  /* 0x0002c800ff5c7b82 */ /* 0x000f220000000800 */
[----:B------:R-:W3:Y:S01]  /*4610*/  LDS R3, [UR49+0x100] ;  /* 0x00010031ff037984 */ /* 0x000ee20008000800 */
[----:B------:R-:W-:Y:S01]  /*4620*/  LOP3.LUT R103, R103, 0x2, RZ, 0xc0, !PT ;  /* 0x0000000267677812 */ /* 0x000fe200078ec0ff */
[----:B------:R-:W-:Y:S01]  /*4630*/  IMAD.MOV.U32 R99, RZ, RZ, RZ ;  /* 0x000000ffff637224 */ /* 0x000fe200078e00ff */
[----:B------:R-:W-:Y:S01]  /*4640*/  LOP3.LUT R95, R95, R0, RZ, 0xfc, !PT ;  /* 0x000000005f5f7212 */ /* 0x000fe200078efcff */
[----:B------:R-:W-:Y:S01]  /*4650*/  IMAD.U32 R104, RZ, RZ, UR4 ;  /* 0x00000004ff687e24 */ /* 0x000fe2000f8e00ff */
[----:B------:R-:W-:Y:S01]  /*4660*/  IADD3 R97, PT, PT, -R103, RZ, RZ ;  /* 0x000000ff67617210 */ /* 0x000fe20007ffe1ff */
[----:B------:R-:W1:Y:S01]  /*4670*/  LDCU.64 UR52, c[0x0][0x348] ;  /* 0x00006900ff3477ac */ /* 0x000e620008000a00 */
[----:B------:R-:W1:Y:S01]  /*4680*/  LDC R41, c[0x0][0xb30] ;  /* 0x0002cc00ff297b82 */ /* 0x000e620000000800 */
[----:B------:R-:W1:Y:S01]  /*4690*/  LDCU.64 UR38, c[0x0][0x888] ;  /* 0x00011100ff2677ac */ /* 0x000e620008000a00 */
[----:B------:R-:W1:Y:S06]  /*46a0*/  LDCU.64 UR44, c[0x0][0x890] ;  /* 0x00011200ff2c77ac */ /* 0x000e6c0008000a00 */
[----:B------:R-:W1:Y:S01]  /*46b0*/  LDC.64 R88, c[0x0][0xb10] ;  /* 0x0002c400ff587b82 */ /* 0x000e620000000a00 */
[----:B------:R-:W-:-:S07]  /*46c0*/  UIADD3 UR48, UPT, UPT, UR49, 0x200, URZ ;  /* 0x0000020031307890 */ /* 0x000fce000fffe0ff */
[----:B------:R-:W1:Y:S08]  /*46d0*/  LDC.64 R38, c[0x0][0xb18] ;  /* 0x0002c600ff267b82 */ /* 0x000e700000000a00 */
[----:B------:R-:W1:Y:S08]  /*46e0*/  LDC.64 R36, c[0x0][0xb28] ;  /* 0x0002ca00ff247b82 */ /* 0x000e700000000a00 */
[----:B------:R-:W1:Y:S01]  /*46f0*/  LDC.64 R86, c[0x0][0x8b0] ;  /* 0x00022c00ff567b82 */ /* 0x000e620000000a00 */
[----:B---3--:R-:W-:-:S07]  /*4700*/  IMAD.IADD R46, R3, 0x1, R46 ;  /* 0x00000001032e7824 */ /* 0x008fce00078e022e */
[----:B------:R-:W3:Y:S08]  /*4710*/  LDC.64 R84, c[0x0][0x8a8] ;  /* 0x00022a00ff547b82 */ /* 0x000ef00000000a00 */
[----:B--2-4-:R-:W1:Y:S02]  /*4720*/  LDC R94, c[0x0][0x374] ;  /* 0x0000dd00ff5e7b82 */ /* 0x014e640000000800 */
.L_x_102:
[----:B------:R-:W-:Y:S02]  /*4730*/  LEA R0, R107, UR49, 0x3 ;  /* 0x000000316b007c11 */ /* 0x000fe4000f8e18ff */
[----:B------:R-:W-:Y:S02]  /*4740*/  SHF.L.U32 R3, R101, 0x1f, RZ ;  /* 0x0000001f65037819 */ /* 0x000fe400000006ff */
[----:B------:R-:W-:Y:S02]  /*4750*/  LEA R16, R107, UR49, 0x4 ;  /* 0x000000316b107c11 */ /* 0x000fe4000f8e20ff */
[----:B------:R-:W2:Y:S02]  /*4760*/  SYNCS.PHASECHK.TRANS64.TRYWAIT P0, [R0+URZ+0x50], R3 ;  /* 0x00005003000075a7 */ /* 0x000ea400080011ff */
[----:B-12---:R-:W-:Y:S05]  /*4770*/  @!P0 BRA `(.L_x_77) ;  /* 0x0000002c00f88947 */ /* 0x006fea0003800000 */
.L_x_134:
[----:B------:R-:W4:Y:S01]  /*4780*/  LDC.64 R12, c[0x0][0xb10] ;  /* 0x0002c400ff0c7b82 */ /* 0x000f220000000a00 */
[----:B------:R-:W3:Y:S01]  /*4790*/  LDS.128 R16, [R16+0xe0] ;  /* 0x0000e00010107984 */ /* 0x000ee20000000c00 */
[----:B-1----:R-:W-:Y:S01]  /*47a0*/  ISETP.NE.AND P1, PT, R41, 0x1, PT ;  /* 0x000000012900780c */ /* 0x002fe20003f25270 */
[----:B--2---:R-:W-:Y:S01]  /*47b0*/  VIADD R0, R0, 0x60 ;  /* 0x0000006000007836 */ /* 0x004fe20000000000 */
[----:B------:R-:W-:Y:S04]  /*47c0*/  ISETP.GE.AND P0, PT, R40, 0x1, PT ;  /* 0x000000012800780c */ /* 0x000fe80003f06270 */
[----:B------:R-:W1:Y:S01]  /*47d0*/  LDC.64 R10, c[0x0][0xb18] ;  /* 0x0002c600ff0a7b82 */ /* 0x000e620000000a00 */
[----:B------:R-:W-:Y:S01]  /*47e0*/  PRMT R0, RZ, 0x654, R0 ;  /* 0x00000654ff007816 */ /* 0x000fe20000000000 */
[----:B------:R-:W-:Y:S01]  /*47f0*/  @!PT LDS RZ, [RZ] ;  /* 0x00000000fffff984 */ /* 0x000fe20000000800 */
[----:B------:R-:W-:Y:S01]  /*4800*/  @!PT LDS RZ, [RZ] ;  /* 0x00000000fffff984 */ /* 0x000fe20000000800 */
[----:B------:R-:W-:Y:S01]  /*4810*/  @!PT LDS RZ, [RZ] ;  /* 0x00000000fffff984 */ /* 0x000fe20000000800 */
[----:B------:R-:W-:Y:S01]  /*4820*/  @!PT LDS RZ, [RZ] ;  /* 0x00000000fffff984 */ /* 0x000fe20000000800 */
[----:B------:R2:W-:Y:S06]  /*4830*/  MEMBAR.ALL.CTA ;  /* 0x0000000000007992 */ /* 0x0005ec0000008000 */
[----:B--2---:R-:W2:Y:S01]  /*4840*/  FENCE.VIEW.ASYNC.S ;  /* 0x00000000000073c6 */ /* 0x004ea20000000000 */
[----:B------:R-:W1:Y:S08]  /*4850*/  @!P1 LDC R14, c[0x0][0xb20] ;  /* 0x0002c800ff0e9b82 */ /* 0x000e700000000800 */
[----:B------:R-:W1:Y:S01]  /*4860*/  @!P1 LDC R9, c[0x0][0xb0c] ;  /* 0x0002c300ff099b82 */ /* 0x000e620000000800 */
[----:B--2---:R2:W-:Y:S01]  /*4870*/  SYNCS.ARRIVE.TRANS64.RED.A1T0 RZ, [R0+URZ], RZ ;  /* 0x000000ff00ff79a7 */ /* 0x0045e200081004ff */
[----:B---3--:R-:W-:Y:S04]  /*4880*/  LOP3.LUT P4, RZ, R18, 0x1, RZ, 0xc0, !PT ;  /* 0x0000000112ff7812 */ /* 0x008fe8000788c0ff */
[----:B------:R-:W-:Y:S09]  /*4890*/  P2R R106, PR, RZ, 0x10 ;  /* 0x00000010ff6a7803 */ /* 0x000ff20000000000 */
[----:B------:R-:W-:Y:S02]  /*48a0*/  @P4 MOV R45, R16 ;  /* 0x00000010002d4202 */ /* 0x000fe40000000f00 */
[----:B------:R-:W-:Y:S01]  /*48b0*/  @P4 LOP3.LUT R43, R17, 0xffff, RZ, 0xc0, !PT ;  /* 0x0000ffff112b4812 */ /* 0x000fe200078ec0ff */
[----:B--2-4-:R-:W-:Y:S06]  /*48c0*/  @!P0 BRA `(.L_x_78) ;  /* 0x0000000000a48947 */ /* 0x014fec0003800000 */
[----:B------:R-:W-:Y:S01]  /*48d0*/  IMAD.HI.U32 R23, R94, R39, RZ ;  /* 0x000000275e177227 */ /* 0x000fe200078e00ff */
[----:B------:R-:W-:Y:S02]  /*48e0*/  ISETP.NE.AND P0, PT, R38, 0x1, PT ;  /* 0x000000012600780c */ /* 0x000fe40003f05270 */
[----:B------:R-:W-:Y:S01]  /*48f0*/  ISETP.NE.AND P2, PT, R40, 0x1, PT ;  /* 0x000000012800780c */ /* 0x000fe20003f45270 */
[----:B------:R-:W-:Y:S01]  /*4900*/  IMAD.HI.U32 R22, R93, R88, RZ ;  /* 0x000000585d167227 */ /* 0x000fe200078e00ff */
[----:B------:R-:W-:Y:S02]  /*4910*/  SHF.R.U32.HI R23, RZ, R92, R23 ;  /* 0x0000005cff177219 */ /* 0x000fe40000011617 */
[----:B------:R-:W-:Y:S01]  /*4920*/  ISETP.NE.AND P3, PT, R42, 0x1, PT ;  /* 0x000000012a00780c */ /* 0x000fe20003f65270 */
[----:B------:R-:W-:Y:S01]  /*4930*/  IMAD.HI.U32 R26, R45, R88, RZ ;  /* 0x000000582d1a7227 */ /* 0x000fe200078e00ff */
[----:B------:R-:W-:Y:S02]  /*4940*/  SHF.R.U32.HI R22, RZ, R89, R22 ;  /* 0x00000059ff167219 */ /* 0x000fe40000011616 */
[----:B------:R-:W-:Y:S01]  /*4950*/  SEL R3, R94, R23, !P0 ;  /* 0x000000175e037207 */ /* 0x000fe20004000000 */
[----:B------:R-:W-:Y:S01]  /*4960*/  IMAD.HI.U32 R23, R43, R39, RZ ;  /* 0x000000272b177227 */ /* 0x000fe200078e00ff */
[----:B------:R-:W-:Y:S02]  /*4970*/  SEL R7, R93, R22, !P3 ;  /* 0x000000165d077207 */ /* 0x000fe40005800000 */
[----:B------:R-:W-:Y:S01]  /*4980*/  SHF.R.U32.HI R26, RZ, R89, R26 ;  /* 0x00000059ff1a7219 */ /* 0x000fe2000001161a */
[-C--:B------:R-:W-:Y:S04]  /*4990*/  IMAD.HI.U32 R22, R3, R36.reuse, RZ ;  /* 0x0000002403167227 */ /* 0x080fe800078e00ff */
[----:B------:R-:W-:Y:S01]  /*49a0*/  IMAD.HI.U32 R24, R7, R36, RZ ;  /* 0x0000002407187227 */ /* 0x000fe200078e00ff */
[-C--:B------:R-:W-:Y:S02]  /*49b0*/  @P2 SHF.R.U32.HI R3, RZ, R37.reuse, R22 ;  /* 0x00000025ff032219 */ /* 0x080fe40000011616 */
[----:B------:R-:W-:Y:S02]  /*49c0*/  SHF.R.U32.HI R22, RZ, R92, R23 ;  /* 0x0000005cff167219 */ /* 0x000fe40000011617 */
[----:B------:R-:W-:Y:S01]  /*49d0*/  @P2 SHF.R.U32.HI R7, RZ, R37, R24 ;  /* 0x00000025ff072219 */ /* 0x000fe20000011618 */
[C---:B------:R-:W-:Y:S01]  /*49e0*/  IMAD R2, R40.reuse, R3, RZ ;  /* 0x0000000328027224 */ /* 0x040fe200078e02ff */
[----:B------:R-:W-:Y:S02]  /*49f0*/  SEL R5, R43, R22, !P0 ;  /* 0x000000162b057207 */ /* 0x000fe40004000000 */
[----:B------:R-:W-:Y:S01]  /*4a00*/  SEL R3, R45, R26, !P3 ;  /* 0x0000001a2d037207 */ /* 0x000fe20005800000 */
[----:B------:R-:W-:Y:S01]  /*4a10*/  IMAD R4, R40, R7, RZ ;  /* 0x0000000728047224 */ /* 0x000fe200078e02ff */
[C---:B------:R-:W-:Y:S01]  /*4a20*/  ISETP.GE.AND P0, PT, R5.reuse, R2, PT ;  /* 0x000000020500720c */ /* 0x040fe20003f06270 */
[----:B------:R-:W-:Y:S03]  /*4a30*/  IMAD.HI.U32 R6, R5, R36, RZ ;  /* 0x0000002405067227 */ /* 0x000fe600078e00ff */
[----:B------:R-:W-:Y:S01]  /*4a40*/  ISETP.GE.OR P0, PT, R3, R4, P0 ;  /* 0x000000040300720c */ /* 0x000fe20000706670 */
[----:B------:R-:W-:Y:S01]  /*4a50*/  IMAD.MOV R4, RZ, RZ, -R3 ;  /* 0x000000ffff047224 */ /* 0x000fe200078e0a03 */
[-C--:B------:R-:W-:Y:S03]  /*4a60*/  SHF.R.U32.HI R6, RZ, R37.reuse, R6 ;  /* 0x00000025ff067219 */ /* 0x080fe60000011606 */
[----:B------:R-:W-:Y:S01]  /*4a70*/  IMAD R45, R42, R4, R45 ;  /* 0x000000042a2d7224 */ /* 0x000fe200078e022d */
[----:B------:R-:W-:Y:S05]  /*4a80*/  SEL R15, R5, R6, !P2 ;  /* 0x00000006050f7207 */ /* 0x000fea0005000000 */
[----:B------:R-:W-:Y:S02]  /*4a90*/  IMAD.MOV R6, RZ, RZ, -R15 ;  /* 0x000000ffff067224 */ /* 0x000fe400078e0a0f */
[C---:B------:R-:W-:Y:S04]  /*4aa0*/  @!P0 IMAD.HI.U32 R2, R3.reuse, R36, RZ ;  /* 0x0000002403028227 */ /* 0x040fe800078e00ff */
[----:B------:R-:W-:Y:S01]  /*4ab0*/  IMAD R6, R40, R6, R5 ;  /* 0x0000000628067224 */ /* 0x000fe200078e0205 */
[----:B------:R-:W-:Y:S04]  /*4ac0*/  @!P0 SHF.R.U32.HI R2, RZ, R37, R2 ;  /* 0x00000025ff028219 */ /* 0x000fe80000011602 */
[----:B------:R-:W-:Y:S02]  /*4ad0*/  @!P0 SEL R0, R3, R2, !P2 ;  /* 0x0000000203008207 */ /* 0x000fe40005000000 */
[----:B------:R-:W-:Y:S02]  /*4ae0*/  IADD3 R2, PT, PT, -R5, RZ, RZ ;  /* 0x000000ff05027210 */ /* 0x000fe40007ffe1ff */
[----:B------:R-:W-:Y:S01]  /*4af0*/  @!P0 IADD3 R8, PT, PT, R15, -R0, RZ ;  /* 0x800000000f088210 */ /* 0x000fe20007ffe0ff */
[----:B------:R-:W-:Y:S02]  /*4b00*/  @!P0 IMAD R0, R7, R6, R0 ;  /* 0x0000000607008224 */ /* 0x000fe400078e0200 */
[----:B------:R-:W-:Y:S02]  /*4b10*/  IMAD R43, R38, R2, R43 ;  /* 0x00000002262b7224 */ /* 0x000fe400078e022b */
[----:B------:R-:W-:Y:S02]  /*4b20*/  @!P0 IMAD R5, R8, R40, R3 ;  /* 0x0000002808058224 */ /* 0x000fe400078e0203 */
[----:B------:R-:W-:Y:S04]  /*4b30*/  @!P0 IMAD.MOV.U32 R3, RZ, RZ, R0 ;  /* 0x000000ffff038224 */ /* 0x000fe800078e0000 */
[----:B------:R-:W-:Y:S02]  /*4b40*/  IMAD R45, R3, R42, R45 ;  /* 0x0000002a032d7224 */ /* 0x000fe400078e022d */
[----:B------:R-:W-:Y:S07]  /*4b50*/  IMAD R43, R5, R38, R43 ;  /* 0x00000026052b7224 */ /* 0x000fee00078e022b */
.L_x_78:
[----:B-1----:R-:W-:Y:S01]  /*4b60*/  @!P1 ISETP.NE.AND P0, PT, R10, 0x1, PT ;  /* 0x000000010a00980c */ /* 0x002fe20003f05270 */
[----:B------:R-:W-:Y:S01]  /*4b70*/  @!P1 IMAD.HI.U32 R0, R45, R12, RZ ;  /* 0x0000000c2d009227 */ /* 0x000fe200078e00ff */
[----:B------:R-:W-:Y:S01]  /*4b80*/  @!P1 ISETP.NE.AND P2, PT, R9, 0x1, PT ;  /* 0x000000010900980c */ /* 0x000fe20003f45270 */
[----:B------:R-:W-:Y:S01]  /*4b90*/  ULOP3.LUT UP0, URZ, UR48, 0x1b0, URZ, 0xc0, !UPT ;  /* 0x000001b030ff7892 */ /* 0x000fe2000f80c0ff */
[----:B------:R-:W-:Y:S01]  /*4ba0*/  R2UR UR42, R21 ;  /* 0x00000000152a72ca */ /* 0x000fe200000e0000 */
[----:B------:R-:W-:Y:S01]  /*4bb0*/  @!P1 IMAD.HI.U32 R3, R43, R11, RZ ;  /* 0x0000000b2b039227 */ /* 0x000fe200078e00ff */
[----:B------:R-:W-:Y:S02]  /*4bc0*/  @!P1 SHF.R.U32.HI R0, RZ, R13, R0 ;  /* 0x0000000dff009219 */ /* 0x000fe40000011600 */
[----:B------:R-:W-:Y:S01]  /*4bd0*/  R2UR UR41, R20 ;  /* 0x00000000142972ca */ /* 0x000fe200000e0000 */
[----:B------:R-:W-:Y:S01]  /*4be0*/  VIADD R107, R107, 0x1 ;  /* 0x000000016b6b7836 */ /* 0x000fe20000000000 */
[----:B------:R-:W-:Y:S02]  /*4bf0*/  @!P1 SHF.R.U32.HI R2, RZ, R14, R3 ;  /* 0x0000000eff029219 */ /* 0x000fe40000011603 */
[----:B------:R-:W-:Y:S02]  /*4c00*/  @!P1 SEL R3, R45, R0, !P2 ;  /* 0x000000002d039207 */ /* 0x000fe40005000000 */
[----:B------:R-:W-:Y:S02]  /*4c10*/  @!P1 SEL R2, R43, R2, !P0 ;  /* 0x000000022b029207 */ /* 0x000fe40004000000 */
[----:B------:R-:W-:Y:S01]  /*4c20*/  @P4 SHF.R.U32.HI R98, RZ, 0x10, R17 ;  /* 0x00000010ff624819 */ /* 0x000fe20000011611 */
[----:B------:R-:W-:Y:S02]  /*4c30*/  USHF.L.U32 UR42, UR42, 0x6, URZ ;  /* 0x000000062a2a7899 */ /* 0x000fe400080006ff */
[----:B------:R-:W-:Y:S02]  /*4c40*/  @!P1 IMAD.IADD R0, R2, 0x1, -R3 ;  /* 0x0000000102009824 */ /* 0x000fe400078e0a03 */
[----:B------:R-:W-:Y:S01]  /*4c50*/  @!P1 IMAD.IADD R2, R3, 0x1, -R2 ;  /* 0x0000000103029824 */ /* 0x000fe200078e0a02 */
[----:B------:R-:W-:Y:S01]  /*4c60*/  USHF.L.U32 UR41, UR41, 0x7, URZ ;  /* 0x0000000729297899 */ /* 0x000fe200080006ff */
[----:B------:R-:W-:Y:S02]  /*4c70*/  @!P1 IMAD R45, R0, R9, R45 ;  /* 0x00000009002d9224 */ /* 0x000fe400078e022d */
[----:B------:R-:W-:Y:S01]  /*4c80*/  @!P1 IMAD R43, R2, R10, R43 ;  /* 0x0000000a022b9224 */ /* 0x000fe200078e022b */
[----:B------:R-:W-:Y:S08]  /*4c90*/  BRA.U !UP0, `(.L_x_79) ;  /* 0x0000000108407547 */ /* 0x000ff0000b800000 */
[----:B------:R-:W1:Y:S01]  /*4ca0*/  LDCU.64 UR8, c[0x4][0x80] ;  /* 0x01001000ff0877ac */ /* 0x000e620008000a00 */
[----:B------:R-:W-:Y:S01]  /*4cb0*/  MOV R3, 0x0 ;  /* 0x0000000000037802 */ /* 0x000fe20000000f00 */
[----:B------:R-:W-:Y:S02]  /*4cc0*/  HFMA2 R12, -RZ, RZ, 0, 5.9604644775390625e-08 ;  /* 0x00000001ff0c7431 */ /* 0x000fe400000001ff */
[----:B------:R-:W-:Y:S02]  /*4cd0*/  IMAD.MOV.U32 R8, RZ, RZ, 0x70 ;  /* 0x00000070ff087424 */ /* 0x000fe400078e00ff */
[----:B------:R-:W-:Y:S01]  /*4ce0*/  IMAD.MOV.U32 R13, RZ, RZ, RZ ;  /* 0x000000ffff0d7224 */ /* 0x000fe200078e00ff */
[----:B------:R-:W2:Y:S01]  /*4cf0*/  LDCU.64 UR6, c[0x4][0x88] ;  /* 0x01001100ff0677ac */ /* 0x000ea20008000a00 */
[----:B------:R-:W3:Y:S01]  /*4d00*/  LDC.64 R2, c[0x4][R3] ;  /* 0x0100000003027b82 */ /* 0x000ee20000000a00 */
[----:B------:R-:W4:Y:S01]  /*4d10*/  LDCU.64 UR4, c[0x4][0x8] ;  /* 0x01000100ff0477ac */ /* 0x000f220008000a00 */
[----:B-1----:R-:W-:Y:S01]  /*4d20*/  MOV R5, UR9 ;  /* 0x0000000900057c02 */ /* 0x002fe20008000f00 */
[----:B------:R-:W-:Y:S01]  /*4d30*/  IMAD.U32 R4, RZ, RZ, UR8 ;  /* 0x00000008ff047e24 */ /* 0x000fe2000f8e00ff */
[----:B--2---:R-:W-:Y:S01]  /*4d40*/  MOV R7, UR7 ;  /* 0x0000000700077c02 */ /* 0x004fe20008000f00 */
[----:B------:R-:W-:Y:S01]  /*4d50*/  IMAD.U32 R6, RZ, RZ, UR6 ;  /* 0x00000006ff067e24 */ /* 0x000fe2000f8e00ff */
[----:B----4-:R-:W-:Y:S01]  /*4d60*/  MOV R11, UR5 ;  /* 0x00000005000b7c02 */ /* 0x010fe20008000f00 */
[----:B------:R-:W-:Y:S02]  /*4d70*/  IMAD.U32 R10, RZ, RZ, UR4 ;  /* 0x00000004ff0a7e24 */ /* 0x000fe4000f8e00ff */
[----:B------:R-:W-:Y:S07]  /*4d80*/  LEPC R20, `(.L_x_79) ;  /* 0x000000001014794e */ /* 0x000fee0000000000 */
[----:B---3-5:R-:W-:Y:S05]  /*4d90*/  CALL.ABS.NOINC R2 ;  /* 0x0000000002007343 */ /* 0x028fea0003c00000 */
.L_x_79:
[----:B------:R-:W-:Y:S01]  /*4da0*/  LOP3.LUT P0, RZ, R104, 0x1b0, RZ, 0xc0, !PT ;  /* 0x000001b068ff7812 */ /* 0x000fe2000780c0ff */
[----:B------:R-:W-:Y:S11]  /*4db0*/  BSSY.RECONVERGENT B6, `(.L_x_80) ;  /* 0x0000013000067945 */ /* 0x000ff60003800200 */
[----:B------:R-:W-:Y:S01]  /*4dc0*/  @!UPT UIADD3 URZ, UPT, UPT, URZ, URZ, URZ ;  /* 0x000000fffffff290 */ /* 0x000fe2000fffe0ff */
[----:B------:R-:W-:Y:S05]  /*4dd0*/  @!P0 BRA `(.L_x_81) ;  /* 0x0000000000408947 */ /* 0x000fea0003800000 */
        /* <DEDUP_REMOVED lines=16> */
.L_x_81:
[----:B------:R-:W-:Y:S05]  /*4ee0*/  BSYNC.RECONVERGENT B6 ;  /* 0x0000000000067941 */ /* 0x000fea0003800200 */
.L_x_80:
[----:B------:R-:W-:Y:S01]  /*4ef0*/  ISETP.NE.U32.AND P4, PT, R86, RZ, PT ;  /* 0x000000ff5600720c */ /* 0x000fe20003f85070 */
[----:B------:R-:W-:Y:S01]  /*4f00*/  UISETP.NE.AND UP2, UPT, UR50, URZ, UPT ;  /* 0x000000ff3200728c */ /* 0x000fe2000bf45270 */
[----:B------:R-:W-:Y:S01]  /*4f10*/  ISETP.NE.U32.AND P2, PT, RZ, UR38, PT ;  /* 0x00000026ff007c0c */ /* 0x000fe2000bf45070 */
[----:B------:R-:W-:Y:S01]  /*4f20*/  UISETP.NE.U32.AND UP1, UPT, UR44, URZ, UPT ;  /* 0x000000ff2c00728c */ /* 0x000fe2000bf25070 */
[----:B------:R-:W-:Y:S01]  /*4f30*/  ISETP.NE.AND.EX P4, PT, R87, RZ, PT, P4 ;  /* 0x000000ff5700720c */ /* 0x000fe20003f85340 */
[----:B------:R-:W-:Y:S01]  /*4f40*/  UPLOP3.LUT UP0, UPT, UPT, UPT, UPT, 0x40, 0x4 ;  /* 0x000000000004789c */ /* 0x000fe20003f0e870 */
[----:B------:R-:W-:Y:S01]  /*4f50*/  ISETP.NE.AND.EX P2, PT, RZ, UR39, PT, P2 ;  /* 0x00000027ff007c0c */ /* 0x000fe2000bf45320 */
[----:B------:R-:W-:Y:S01]  /*4f60*/  UISETP.NE.AND.EX UP1, UPT, UR45, URZ, UPT, UP1 ;  /* 0x000000ff2d00728c */ /* 0x000fe2000bf25310 */
[----:B------:R-:W-:Y:S04]  /*4f70*/  PLOP3.LUT P1, PT, PT, PT, UP2, 0x80, 0x8 ;  /* 0x000000000008781c */ /* 0x000fe80003f2f028 */
[----:B------:R-:W-:Y:S06]  /*4f80*/  @UP2 UPLOP3.LUT UP0, UPT, UPT, UPT, UP1, 0x80, 0x8 ;  /* 0x000000000008289c */ /* 0x000fec0003f0f010 */
[----:B------:R-:W-:Y:S01]  /*4f90*/  PLOP3.LUT P0, PT, PT, PT, UP0, 0x80, 0x8 ;  /* 0x000000000008781c */ /* 0x000fe20003f0f008 */
[----:B------:R-:W-:Y:S01]  /*4fa0*/  @!UPT UIADD3 URZ, UPT, UPT, URZ, URZ, URZ ;  /* 0x000000fffffff290 */ /* 0x000fe2000fffe0ff */
[----:B------:R-:W-:Y:S11]  /*4fb0*/  BRA.U !UP1, `(.L_x_82) ;  /* 0x0000000109387547 */ /* 0x000ff6000b800000 */
[----:B------:R-:W-:Y:S01]  /*4fc0*/  UISETP.NE.U32.AND UP0, UPT, UR38, URZ, UPT ;  /* 0x000000ff2600728c */ /* 0x000fe2000bf05070 */
[----:B------:R-:W-:Y:S02]  /*4fd0*/  HFMA2 R0, -RZ, RZ, 0, 5.9604644775390625e-08 ;  /* 0x00000001ff007431 */ /* 0x000fe400000001ff */
[----:B------:R-:W-:Y:S01]  /*4fe0*/  IMAD.MOV.U32 R91, RZ, RZ, 0x1 ;  /* 0x00000001ff5b7424 */ /* 0x000fe200078e00ff */
[----:B------:R-:W-:Y:S06]  /*4ff0*/  UISETP.NE.AND.EX UP0, UPT, UR39, URZ, UPT, UP0 ;  /* 0x000000ff2700728c */ /* 0x000fec000bf05300 */
[----:B------:R-:W-:Y:S05]  /*5000*/  PLOP3.LUT P3, PT, PT, PT, UP0, 0x80, 0x8 ;  /* 0x000000000008781c */ /* 0x000fea0003f6f008 */
[----:B------:R-:W1:Y:S01]  /*5010*/  @UP0 LDCU.64 UR6, c[0x0][0x888] ;  /* 0x00011100ff0607ac */ /* 0x000e620008000a00 */
[----:B------:R-:W-:Y:S07]  /*5020*/  @UP0 UIMAD UR4, UR36, UR44, URZ ;  /* 0x0000002c240402a4 */ /* 0x000fee000f8e02ff */
[----:B------:R-:W-:Y:S01]  /*5030*/  @!P3 PRMT R91, R0, 0x7610, R91 ;  /* 0x00007610005bb816 */ /* 0x000fe2000000005b */
[----:B-1----:R-:W-:Y:S03]  /*5040*/  @UP0 UIMAD.WIDE UR6, UR4, 0x4, UR6 ;  /* 0x00000004040608a5 */ /* 0x002fe6000f8e0206 */
[----:B------:R-:W1:Y:S03]  /*5050*/  @!UP0 LDCU UR4, c[0x0][0x880] ;  /* 0x00011000ff0487ac */ /* 0x000e660008000800 */
[----:B------:R-:W-:Y:S01]  /*5060*/  IMAD.U32 R2, RZ, RZ, UR6 ;  /* 0x00000006ff027e24 */ /* 0x000fe2000f8e00ff */
[----:B------:R-:W-:Y:S05]  /*5070*/  MOV R3, UR7 ;  /* 0x0000000700037c02 */ /* 0x000fea0008000f00 */
[----:B-----5:R2:W5:Y:S02]  /*5080*/  @P3 LDG.E R50, desc[UR46][R2.64] ;  /* 0x0000002e02323981 */ /* 0x020564000c1e1900 */
[----:B-12---:R-:W-:Y:S02]  /*5090*/  @!P3 IMAD.U32 R50, RZ, RZ, UR4 ;  /* 0x00000004ff32be24 */ /* 0x006fe4000f8e00ff */
.L_x_82:
[----:B------:R-:W-:Y:S05]  /*50a0*/  @!P4 BRA `(.L_x_83) ;  /* 0x000000000020c947 */ /* 0x000fea0003800000 */
[----:B------:R-:W-:Y:S04]  /*50b0*/  ISETP.NE.U32.AND P3, PT, R84, RZ, PT ;  /* 0x000000ff5400720c */ /* 0x000fe80003f65070 */
[----:B------:R-:W-:Y:S11]  /*50c0*/  ISETP.NE.AND.EX P3, PT, R85, RZ, PT, P3 ;  /* 0x000000ff5500720c */ /* 0x000ff60003f65330 */
[----:B------:R-:W-:Y:S02]  /*50d0*/  @!UPT UIADD3 URZ, UPT, UPT, URZ, URZ, URZ ;  /* 0x000000fffffff290 */ /* 0x000fe4000fffe0ff */
[----:B------:R-:W1:Y:S01]  /*50e0*/  @P3 LDC.64 R2, c[0x0][0x8a8] ;  /* 0x00022a00ff023b82 */ /* 0x000e620000000a00 */
[----:B------:R-:W-:Y:S04]  /*50f0*/  @P3 IMAD R0, R86, UR36, RZ ;  /* 0x0000002456003c24 */ /* 0x000fe8000f8e02ff */
[----:B-1----:R-:W-:Y:S05]  /*5100*/  @P3 IMAD.WIDE R2, R0, 0x4, R2 ;  /* 0x0000000400023825 */ /* 0x002fea00078e0202 */
[----:B-----5:R1:W5:Y:S02]  /*5110*/  @P3 LDG.E R47, desc[UR46][R2.64] ;  /* 0x0000002e022f3981 */ /* 0x020364000c1e1900 */
[----:B-1----:R-:W2:Y:S02]  /*5120*/  @!P3 LDC R47, c[0x0][0x8a0] ;  /* 0x00022800ff2fbb82 */ /* 0x002ea40000000800 */
.L_x_83:
[----:B-----5:R-:W-:Y:S01]  /*5130*/  ISETP.NE.AND P4, PT, R50, RZ, PT ;  /* 0x000000ff3200720c */ /* 0x020fe20003f85270 */
[----:B------:R-:W-:Y:S01]  /*5140*/  BSSY B1, `(.L_x_84) ;  /* 0x0000042000017945 */ /* 0x000fe20003800000 */
[----:B------:R-:W-:Y:S01]  /*5150*/  SEL R9, RZ, 0xffffffff, P2 ;  /* 0xffffffffff097807 */ /* 0x000fe20001000000 */
[----:B------:R-:W-:Y:S01]  /*5160*/  IMAD.MOV.U32 R55, RZ, RZ, 0x1 ;  /* 0x00000001ff377424 */ /* 0x000fe200078e00ff */
[----:B------:R-:W-:Y:S02]  /*5170*/  LOP3.LUT P3, RZ, R91, 0xff, RZ, 0xc0, !PT ;  /* 0x000000ff5bff7812 */ /* 0x000fe4000786c0ff */
[----:B------:R-:W-:Y:S02]  /*5180*/  CS2R R62, SRZ ;  /* 0x00000000003e7805 */ /* 0x000fe4000001ff00 */
[----:B------:R-:W-:Y:S02]  /*5190*/  @P1 SEL R2, RZ, 0xffffffff, P4 ;  /* 0xffffffffff021807 */ /* 0x000fe40002000000 */
[----:B------:R-:W-:Y:S02]  /*51a0*/  CS2R R60, SRZ ;  /* 0x00000000003c7805 */ /* 0x000fe4000001ff00 */
[----:B------:R-:W-:Y:S02]  /*51b0*/  LEA R0, R100, UR49, 0x3 ;  /* 0x0000003164007c11 */ /* 0x000fe4000f8e18ff */
[----:B------:R-:W-:Y:S02]  /*51c0*/  CS2R R58, SRZ ;  /* 0x00000000003a7805 */ /* 0x000fe4000001ff00 */
[----:B------:R-:W-:Y:S02]  /*51d0*/  @P0 SEL R2, R9, R2, !P3 ;  /* 0x0000000209020207 */ /* 0x000fe40005800000 */
[----:B------:R-:W-:Y:S02]  /*51e0*/  CS2R R56, SRZ ;  /* 0x0000000000387805 */ /* 0x000fe4000001ff00 */
[----:B------:R-:W-:Y:S02]  /*51f0*/  LEA R108, R44, UR49, 0x3 ;  /* 0x000000312c6c7c11 */ /* 0x000fe4000f8e18ff */
[----:B------:R-:W-:Y:S02]  /*5200*/  @P1 LOP3.LUT R2, R2, 0x1, RZ, 0xc0, !PT ;  /* 0x0000000102021812 */ /* 0x000fe400078ec0ff */
[----:B------:R-:W-:Y:S02]  /*5210*/  SHF.L.U32 R7, R102, 0x1f, RZ ;  /* 0x0000001f66077819 */ /* 0x000fe400000006ff */
[----:B------:R-:W-:Y:S02]  /*5220*/  ISETP.NE.U32.OR P6, PT, R2, 0x1, !P1 ;  /* 0x000000010200780c */ /* 0x000fe40004fc5470 */
[----:B------:R-:W-:Y:S02]  /*5230*/  PLOP3.LUT P2, PT, PT, PT, UP1, 0x80, 0x8 ;  /* 0x000000000008781c */ /* 0x000fe40003f4f018 */
[C---:B------:R-:W-:Y:S02]  /*5240*/  LEA.HI R5, R44.reuse, R44, RZ, 0x1 ;  /* 0x0000002c2c057211 */ /* 0x040fe400078f08ff */
[----:B------:R-:W-:Y:S02]  /*5250*/  SEL R2, RZ, 0xffffffff, P4 ;  /* 0xffffffffff027807 */ /* 0x000fe40002000000 */
[----:B------:R-:W-:Y:S01]  /*5260*/  P2R R64, PR, RZ, 0x40 ;  /* 0x00000040ff407803 */ /* 0x000fe20000000000 */
[C---:B------:R-:W-:Y:S01]  /*5270*/  IMAD.SHL.U32 R3, R5.reuse, 0x40, RZ ;  /* 0x0000004005037824 */ /* 0x040fe200078e00ff */
[----:B------:R-:W-:Y:S03]  /*5280*/  LOP3.LUT R5, R5, 0xffe, RZ, 0xc0, !PT ;  /* 0x00000ffe05057812 */ /* 0x000fe600078ec0ff */
[----:B------:R-:W-:Y:S02]  /*5290*/  @P6 SHF.L.U32 R11, R99, 0x1f, RZ ;  /* 0x0000001f630b6819 */ /* 0x000fe400000006ff */
[----:B------:R-:W-:Y:S01]  /*52a0*/  @P2 SEL R2, R9, R2, !P3 ;  /* 0x0000000209022207 */ /* 0x000fe20005800000 */
[----:B------:R-:W-:Y:S01]  /*52b0*/  IMAD.IADD R48, R44, 0x1, -R5 ;  /* 0x000000012c307824 */ /* 0x000fe200078e0a05 */
[----:B------:R-:W1:Y:S01]  /*52c0*/  @P6 SYNCS.PHASECHK.TRANS64.TRYWAIT P1, [R0+URZ+0x20], R11 ;  /* 0x0000200b000065a7 */ /* 0x000e6200080211ff */
[----:B------:R-:W-:Y:S02]  /*52d0*/  LOP3.LUT R3, R3, 0xffffff80, RZ, 0xc0, !PT ;  /* 0xffffff8003037812 */ /* 0x000fe400078ec0ff */
[----:B------:R-:W-:Y:S03]  /*52e0*/  LOP3.LUT R2, R2, 0x1, RZ, 0xc0, !PT ;  /* 0x0000000102027812 */ /* 0x000fe600078ec0ff */
[----:B------:R-:W-:Y:S01]  /*52f0*/  IMAD.IADD R3, R46, 0x1, R3 ;  /* 0x000000012e037824 */ /* 0x000fe200078e0203 */
[----:B------:R-:W-:Y:S03]  /*5300*/  ISETP.NE.U32.AND P5, PT, R2, 0x1, PT ;  /* 0x000000010200780c */ /* 0x000fe60003fa5070 */
[----:B------:R-:W-:Y:S01]  /*5310*/  IMAD R48, R48, 0x100000, R3 ;  /* 0x0010000030307824 */ /* 0x000fe200078e0203 */
[----:B------:R-:W-:Y:S01]  /*5320*/  P2R R72, PR, RZ, 0x20 ;  /* 0x00000020ff487803 */ /* 0x000fe20000000000 */
[----:B------:R3:W4:Y:S01]  /*5330*/  SYNCS.PHASECHK.TRANS64.TRYWAIT P0, [R108+URZ+0x70], R7 ;  /* 0x000070076c0075a7 */ /* 0x00072200080011ff */
[----:B-1----:R-:W-:Y:S01]  /*5340*/  @P6 SEL R55, RZ, 0x1, !P1 ;  /* 0x00000001ff376807 */ /* 0x002fe20004800000 */
[----:B---3--:R-:W-:Y:S06]  /*5350*/  @!P6 BRA `(.L_x_85) ;  /* 0x000000000080e947 */ /* 0x008fec0003800000 */
[----:B------:R-:W-:Y:S01]  /*5360*/  @P5 IMAD R4, R100, 0x1000, R95 ;  /* 0x0000100064045824 */ /* 0x000fe200078e025f */
[----:B------:R-:W-:Y:S01]  /*5370*/  ISETP.NE.AND P1, PT, R55, RZ, PT ;  /* 0x000000ff3700720c */ /* 0x000fe20003f25270 */
[----:B------:R-:W-:Y:S01]  /*5380*/  BSSY B0, `(.L_x_86) ;  /* 0x000000b000007945 */ /* 0x000fe20003800000 */
[----:B------:R-:W-:Y:S01]  /*5390*/  CS2R R58, SRZ ;  /* 0x00000000003a7805 */ /* 0x000fe2000001ff00 */
[----:B------:R-:W-:Y:S01]  /*53a0*/  @P5 VIADD R2, R4, UR49 ;  /* 0x0000003104025c36 */ /* 0x000fe20008000000 */
[----:B------:R-:W-:Y:S02]  /*53b0*/  CS2R R56, SRZ ;  /* 0x0000000000387805 */ /* 0x000fe4000001ff00 */
[----:B------:R-:W-:Y:S02]  /*53c0*/  CS2R R62, SRZ ;  /* 0x00000000003e7805 */ /* 0x000fe4000001ff00 */
[----:B------:R-:W-:Y:S01]  /*53d0*/  CS2R R60, SRZ ;  /* 0x00000000003c7805 */ /* 0x000fe2000001ff00 */
[----:B------:R-:W-:Y:S04]  /*53e0*/  @P5 IMAD R2, R103, -0x10, R2 ;  /* 0xfffffff067025824 */ /* 0x000fe800078e0202 */
[----:B------:R-:W-:Y:S05]  /*53f0*/  @P1 BRA `(.L_x_87) ;  /* 0x00000000000c1947 */ /* 0x000fea0003800000 */
[----:B------:R-:W-:Y:S04]  /*5400*/  SHF.L.U32 R3, R99, 0x1f, RZ ;  /* 0x0000001f63037819 */ /* 0x000fe800000006ff */
[----:B------:R-:W1:Y:S02]  /*5410*/  SYNCS.PHASECHK.TRANS64.TRYWAIT P1, [R0+URZ+0x20], R3 ;  /* 0x00002003000075a7 */ /* 0x000e6400080211ff */
[----:B-1----:R-:W-:Y:S05]  /*5420*/  @!P1 BRA `(.L_x_88) ;  /* 0x0000002000e09947 */ /* 0x002fea0003800000 */
.L_x_87:
[----:B------:R-:W-:Y:S05]  /*5430*/  BSYNC B0 ;  /* 0x0000000000007941 */ /* 0x000fea0003800000 */
.L_x_86:
[----:B------:R-:W-:Y:S01]  /*5440*/  ISETP.NE.AND P1, PT, R72, RZ, PT ;  /* 0x000000ff4800720c */ /* 0x000fe20003f25270 */
[----:B-1----:R-:W-:Y:S02]  /*5450*/  VIADD R3, R0, 0x30 ;  /* 0x0000003000037836 */ /* 0x002fe40000000000 */
[----:B------:R-:W-:Y:S02]  /*5460*/  IMAD.U32 R0, RZ, RZ, UR37 ;  /* 0x00000025ff007e24 */ /* 0x000fe4000f8e00ff */
[----:B------:R-:W-:Y:S03]  /*5470*/  VIADD R100, R100, 0x1 ;  /* 0x0000000164647836 */ /* 0x000fe60000000000 */
[----:B------:R-:W-:Y:S05]  /*5480*/  PRMT R0, R0, 0x654, R3 ;  /* 0x0000065400007816 */ /* 0x000fea0000000003 */
[----:B------:R1:W3:Y:S04]  /*5490*/  @P1 LDS.128 R56, [R4+UR49+0x200] ;  /* 0x0002003104381984 */ /* 0x0002e80008000c00 */
[----:B------:R1:W1:Y:S01]  /*54a0*/  @P1 LDS.128 R60, [R2+0x210] ;  /* 0x00021000023c1984 */ /* 0x0002620000000c00 */
[C---:B------:R-:W-:Y:S01]  /*54b0*/  ISETP.NE.AND P1, PT, R100.reuse, 0x2, PT ;  /* 0x000000026400780c */ /* 0x040fe20003f25270 */
[----:B------:R-:W-:Y:S01]  /*54c0*/  @!PT LDS RZ, [RZ] ;  /* 0x00000000fffff984 */ /* 0x000fe20000000800 */
[----:B------:R-:W-:Y:S01]  /*54d0*/  @!PT LDS RZ, [RZ] ;  /* 0x00000000fffff984 */ /* 0x000fe20000000800 */
[----:B------:R-:W-:Y:S01]  /*54e0*/  @!PT LDS RZ, [RZ] ;  /* 0x00000000fffff984 */ /* 0x000fe20000000800 */
[----:B------:R-:W-:Y:S01]  /*54f0*/  @!PT LDS RZ, [RZ] ;  /* 0x00000000fffff984 */ /* 0x000fe20000000800 */
[----:B------:R5:W-:Y:S06]  /*5500*/  MEMBAR.ALL.CTA ;  /* 0x0000000000007992 */ /* 0x000bec0000008000 */
[----:B-----5:R-:W5:Y:S01]  /*5510*/  FENCE.VIEW.ASYNC.S ;  /* 0x00000000000073c6 */ /* 0x020f620000000000 */
[----:B------:R-:W-:Y:S01]  /*5520*/  SEL R100, R100, RZ, P1 ;  /* 0x000000ff64647207 */ /* 0x000fe20000800000 */
[----:B-----5:R5:W-:Y:S02]  /*5530*/  SYNCS.ARRIVE.TRANS64.RED.A1T0 RZ, [R0+URZ], RZ ;  /* 0x000000ff00ff79a7 */ /* 0x020be400081004ff */
[----:B-----5:R-:W-:Y:S04]  /*5540*/  SEL R0, RZ, 0x1, P1 ;  /* 0x00000001ff007807 */ /* 0x020fe80000800000 */
[----:B---3--:R-:W-:Y:S02]  /*5550*/  LOP3.LUT R99, R99, R0, RZ, 0x3c, !PT ;  /* 0x0000000063637212 */ /* 0x008fe400078e3cff */
.L_x_85:
[----:B------:R-:W-:Y:S05]  /*5560*/  BSYNC B1 ;  /* 0x0000000000017941 */ /* 0x000fea0003800000 */
.L_x_84:
[----:B------:R-:W-:Y:S04]  /*5570*/  SHF.R.U32.HI R3, RZ, 0x15, R48 ;  /* 0x00000015ff037819 */ /* 0x000fe80000011630 */
[----:B------:R-:W-:Y:S01]  /*5580*/  LOP3.LUT P1, RZ, R3, 0x3, R96, 0x48, !PT ;  /* 0x0000000303ff7812 */ /* 0x000fe20007824860 */
[----:B------:R-:W-:Y:S01]  /*5590*/  @!UPT UIADD3 URZ, UPT, UPT, URZ, URZ, URZ ;  /* 0x000000fffffff290 */ /* 0x000fe2000fffe0ff */
[----:B----4-:R-:W-:Y:S11]  /*55a0*/  @P0 BRA `(.L_x_89) ;  /* 0x0000000000080947 */ /* 0x010ff60003800000 */
[----:B------:R-:W3:Y:S02]  /*55b0*/  SYNCS.PHASECHK.TRANS64.TRYWAIT P0, [R108+URZ+0x70], R7 ;  /* 0x000070076c0075a7 */ /* 0x000ee400080011ff */
[----:B---3--:R-:W-:Y:S05]  /*55c0*/  @!P0 BRA `(.L_x_90) ;  /* 0x00000020008c8947 */ /* 0x008fea0003800000 */
.L_x_89:
[----:B------:R-:W-:Y:S05]  /*55d0*/  @!P1 BRA `(.L_x_91) ;  /* 0x0000000000409947 */ /* 0x000fea0003800000 */
[----:B------:R-:W4:Y:S01]  /*55e0*/  LDCU.64 UR8, c[0x4][0x70] ;  /* 0x01000e00ff0877ac */ /* 0x000f220008000a00 */
[----:B------:R-:W-:Y:S01]  /*55f0*/  MOV R3, 0x0 ;  /* 0x0000000000037802 */ /* 0x000fe20000000f00 */
[----:B------:R-:W-:Y:S02]  /*5600*/  HFMA2 R12, -RZ, RZ, 0, 5.9604644775390625e-08 ;  /* 0x00000001ff0c7431 */ /* 0x000fe400000001ff */
[----:B------:R-:W-:Y:S02]  /*5610*/  IMAD.MOV.U32 R8, RZ, RZ, 0x192 ;  /* 0x00000192ff087424 */ /* 0x000fe400078e00ff */
[----:B------:R-:W-:Y:S01]  /*5620*/  IMAD.MOV.U32 R13, RZ, RZ, RZ ;  /* 0x000000ffff0d7224 */ /* 0x000fe200078e00ff */
[----:B------:R-:W3:Y:S01]  /*5630*/  LDCU.64 UR6, c[0x4][0x78] ;  /* 0x01000f00ff0677ac */ /* 0x000ee20008000a00 */
[----:B-1----:R-:W1:Y:S01]  /*5640*/  LDC.64 R2, c[0x4][R3] ;  /* 0x0100000003027b82 */ /* 0x002e620000000a00 */
[----:B------:R-:W5:Y:S01]  /*5650*/  LDCU.64 UR4, c[0x4][0x10] ;  /* 0x01000200ff0477ac */ /* 0x000f620008000a00 */
[----:B----4-:R-:W-:Y:S01]  /*5660*/  MOV R5, UR9 ;  /* 0x0000000900057c02 */ /* 0x010fe20008000f00 */
[----:B------:R-:W-:Y:S01]  /*5670*/  IMAD.U32 R4, RZ, RZ, UR8 ;  /* 0x00000008ff047e24 */ /* 0x000fe2000f8e00ff */
[----:B---3--:R-:W-:Y:S01]  /*5680*/  MOV R7, UR7 ;  /* 0x0000000700077c02 */ /* 0x008fe20008000f00 */
[----:B------:R-:W-:Y:S01]  /*5690*/  IMAD.U32 R6, RZ, RZ, UR6 ;  /* 0x00000006ff067e24 */ /* 0x000fe2000f8e00ff */
[----:B-----5:R-:W-:Y:S01]  /*56a0*/  MOV R11, UR5 ;  /* 0x00000005000b7c02 */ /* 0x020fe20008000f00 */
[----:B------:R-:W-:Y:S02]  /*56b0*/  IMAD.U32 R10, RZ, RZ, UR4 ;  /* 0x00000004ff0a7e24 */ /* 0x000fe4000f8e00ff */
[----:B------:R-:W-:Y:S07]  /*56c0*/  LEPC R20, `(.L_x_91) ;  /* 0x000000001014794e */ /* 0x000fee0000000000 */
[----:B-12---:R-:W-:Y:S05]  /*56d0*/  CALL.ABS.NOINC R2 ;  /* 0x0000000002007343 */ /* 0x006fea0003c00000 */
.L_x_91:
[----:B------:R-:W-:Y:S05]  /*56e0*/  WARPSYNC.ALL ;  /* 0x0000000000007948 */ /* 0x000fea0003800000 */
[----:B------:R-:W-:Y:S01]  /*56f0*/  R2UR UR4, R48 ;  /* 0x00000000300472ca */ /* 0x000fe200000e0000 */
[----:B------:R-:W-:Y:S01]  /*5700*/  BSSY.RECONVERGENT B0, `(.L_x_92) ;  /* 0x00000a0000007945 */ /* 0x000fe20003800200 */
[C---:B------:R-:W-:Y:S02]  /*5710*/  SHF.L.U32 R51, R56.reuse, 0x10, RZ ;  /* 0x0000001038337819 */ /* 0x040fe400000006ff */
[C---:B------:R-:W-:Y:S02]  /*5720*/  PRMT R49, R56.reuse, 0x8880, RZ ;  /* 0x0000888038317816 */ /* 0x040fe400000000ff */
[----:B------:R-:W-:Y:S02]  /*5730*/  SHF.R.S32.HI R51, RZ, 0x18, R51 ;  /* 0x00000018ff337819 */ /* 0x000fe40000011433 */
[----:B------:R-:W-:Y:S02]  /*5740*/  SHF.L.U32 R52, R56, 0x8, RZ ;  /* 0x0000000838347819 */ /* 0x000fe400000006ff */
[C---:B------:R-:W-:Y:S02]  /*5750*/  PRMT R54, R58.reuse, 0x8880, RZ ;  /* 0x000088803a367816 */ /* 0x040fe400000000ff */
[----:B------:R-:W-:Y:S01]  /*5760*/  SHF.L.U32 R53, R58, 0x8, RZ ;  /* 0x000000083a357819 */ /* 0x000fe200000006ff */
[----:B-1-3--:R-:W-:Y:S01]  /*5770*/  LDTM.16dp32bit_t0_t15.x32 R4, tmem[UR4] ;  /* 0x00000004000479ee */ /* 0x00afe20008a80000 */
[----:B------:R-:W2:Y:S01]  /*5780*/  LDTM.16dp32bit_t16_t31.x32 R4, tmem[UR4+0x20] ;  /* 0x00002004000479ee */ /* 0x000ea20008aa0000 */
[----:B------:R-:W-:Y:S02]  /*5790*/  ISETP.NE.AND P6, PT, R64, RZ, PT ;  /* 0x000000ff4000720c */ /* 0x000fe40003fc5270 */
[----:B------:R-:W-:Y:S02]  /*57a0*/  IADD3 R74, PT, PT, R95, UR49, RZ ;  /* 0x000000315f4a7c10 */ /* 0x000fe4000fffe0ff */
[----:B------:R-:W-:Y:S02]  /*57b0*/  SHF.L.U32 R73, R97, 0x4, RZ ;  /* 0x0000000461497819 */ /* 0x000fe400000006ff */
[----:B------:R-:W-:Y:S02]  /*57c0*/  SHF.R.S32.HI R53, RZ, 0x18, R53 ;  /* 0x00000018ff357819 */ /* 0x000fe40000011435 */
[----:B------:R-:W-:Y:S02]  /*57d0*/  IADD3 R112, PT, PT, R74, R73, RZ ;  /* 0x000000494a707210 */ /* 0x000fe40007ffe0ff */
[----:B------:R-:W-:Y:S01]  /*57e0*/  ISETP.NE.AND P0, PT, R105, RZ, PT ;  /* 0x000000ff6900720c */ /* 0x000fe20003f05270 */
[C---:B--2---:R-:W-:Y:S02]  /*57f0*/  IMAD R0, R47.reuse, R4, RZ ;  /* 0x000000042f007224 */ /* 0x044fe400078e02ff */
[----:B------:R-:W-:Y:S02]  /*5800*/  IMAD R2, R47, R5, RZ ;  /* 0x000000052f027224 */ /* 0x000fe400078e02ff */
[----:B------:R-:W-:Y:S01]  /*5810*/  IMAD R0, R49, R50, R0 ;  /* 0x0000003231007224 */ /* 0x000fe200078e0200 */
[----:B------:R-:W-:Y:S01]  /*5820*/  SHF.R.S32.HI R49, RZ, 0x18, R52 ;  /* 0x00000018ff317819 */ /* 0x000fe20000011434 */
[----:B------:R-:W-:Y:S01]  /*5830*/  IMAD R3, R47, R6, RZ ;  /* 0x000000062f037224 */ /* 0x000fe200078e02ff */
[----:B------:R-:W-:Y:S01]  /*5840*/  SHF.L.U32 R52, R57, 0x10, RZ ;  /* 0x0000001039347819 */ /* 0x000fe200000006ff */
[-C--:B------:R-:W-:Y:S01]  /*5850*/  IMAD R2, R51, R50.reuse, R2 ;  /* 0x0000003233027224 */ /* 0x080fe200078e0202 */
[----:B------:R-:W-:Y:S01]  /*5860*/  SHF.R.S32.HI R51, RZ, 0x18, R56 ;  /* 0x00000018ff337819 */ /* 0x000fe20000011438 */
[----:B------:R-:W-:Y:S02]  /*5870*/  IMAD R7, R47, R7, RZ ;  /* 0x000000072f077224 */ /* 0x000fe400078e02ff */
[-C--:B------:R-:W-:Y:S01]  /*5880*/  IMAD R3, R49, R50.reuse, R3 ;  /* 0x0000003231037224 */ /* 0x080fe200078e0203 */
[----:B------:R-:W-:Y:S01]  /*5890*/  PRMT R49, R57, 0x8880, RZ ;  /* 0x0000888039317816 */ /* 0x000fe200000000ff */
[----:B------:R-:W-:Y:S01]  /*58a0*/  IMAD R7, R51, R50, R7 ;  /* 0x0000003233077224 */ /* 0x000fe200078e0207 */
[----:B------:R-:W-:Y:S01]  /*58b0*/  SHF.R.S32.HI R51, RZ, 0x18, R52 ;  /* 0x00000018ff337819 */ /* 0x000fe20000011434 */
[----:B------:R-:W-:Y:S02]  /*58c0*/  IMAD R4, R47, R8, RZ ;  /* 0x000000082f047224 */ /* 0x000fe400078e02ff */
[----:B------:R-:W-:Y:S01]  /*58d0*/  IMAD.SHL.U32 R52, R57, 0x100, RZ ;  /* 0x0000010039347824 */ /* 0x000fe200078e00ff */
[----:B------:R-:W-:Y:S01]  /*58e0*/  I2IP.S8.S32.SAT R65, R7, R3, RZ ;  /* 0x0000000307417239 */ /* 0x000fe200000014ff */
[----:B------:R-:W-:Y:S02]  /*58f0*/  IMAD R5, R47, R9, RZ ;  /* 0x000000092f057224 */ /* 0x000fe400078e02ff */
[----:B------:R-:W-:Y:S01]  /*5900*/  IMAD R4, R49, R50, R4 ;  /* 0x0000003231047224 */ /* 0x000fe200078e0204 */
[----:B------:R-:W-:Y:S01]  /*5910*/  SHF.R.S32.HI R49, RZ, 0x18, R52 ;  /* 0x00000018ff317819 */ /* 0x000fe20000011434 */
[----:B------:R-:W-:Y:S01]  /*5920*/  IMAD R6, R47, R10, RZ ;  /* 0x0000000a2f067224 */ /* 0x000fe200078e02ff */
[----:B------:R-:W-:Y:S01]  /*5930*/  I2IP.S8.S32.SAT R64, R2, R0, R65 ;  /* 0x0000000002407239 */ /* 0x000fe20000001441 */
[-C--:B------:R-:W-:Y:S01]  /*5940*/  IMAD R5, R51, R50.reuse, R5 ;  /* 0x0000003233057224 */ /* 0x080fe200078e0205 */
[----:B------:R-:W-:Y:S01]  /*5950*/  SHF.L.U32 R52, R58, 0x10, RZ ;  /* 0x000000103a347819 */ /* 0x000fe200000006ff */
[----:B------:R-:W-:Y:S01]  /*5960*/  IMAD R11, R47, R11, RZ ;  /* 0x0000000b2f0b7224 */ /* 0x000fe200078e02ff */
[----:B------:R-:W-:Y:S01]  /*5970*/  SHF.R.S32.HI R51, RZ, 0x18, R57 ;  /* 0x00000018ff337819 */ /* 0x000fe20000011439 */
[----:B------:R-:W-:Y:S01]  /*5980*/  IMAD R6, R49, R50, R6 ;  /* 0x0000003231067224 */ /* 0x000fe200078e0206 */
[----:B------:R-:W-:Y:S01]  /*5990*/  SHF.R.S32.HI R52, RZ, 0x18, R52 ;  /* 0x00000018ff347819 */ /* 0x000fe20000011434 */
[C---:B------:R-:W-:Y:S02]  /*59a0*/  IMAD R8, R47.reuse, R12, RZ ;  /* 0x0000000c2f087224 */ /* 0x040fe400078e02ff */
[----:B------:R-:W-:Y:S02]  /*59b0*/  IMAD.MOV.U32 R49, RZ, RZ, R54 ;  /* 0x000000ffff317224 */ /* 0x000fe400078e0036 */
[----:B------:R-:W-:Y:S02]  /*59c0*/  IMAD R9, R47, R13, RZ ;  /* 0x0000000d2f097224 */ /* 0x000fe400078e02ff */
[----:B------:R-:W-:Y:S01]  /*59d0*/  IMAD R11, R51, R50, R11 ;  /* 0x00000032330b7224 */ /* 0x000fe200078e020b */
[----:B------:R-:W-:Y:S01]  /*59e0*/  SHF.R.S32.HI R51, RZ, 0x18, R58 ;  /* 0x00000018ff337819 */ /* 0x000fe2000001143a */
[----:B------:R-:W-:Y:S02]  /*59f0*/  IMAD R10, R47, R14, RZ ;  /* 0x0000000e2f0a7224 */ /* 0x000fe400078e02ff */
[----:B------:R-:W-:Y:S01]  /*5a00*/  IMAD R8, R49, R50, R8 ;  /* 0x0000003231087224 */ /* 0x000fe200078e0208 */
[----:B------:R-:W-:Y:S01]  /*5a10*/  I2IP.S8.S32.SAT R65, R11, R6, RZ ;  /* 0x000000060b417239 */ /* 0x000fe200000014ff */
[----:B------:R-:W-:Y:S01]  /*5a20*/  IMAD R15, R47, R15, RZ ;  /* 0x0000000f2f0f7224 */ /* 0x000fe200078e02ff */
[----:B------:R-:W-:Y:S01]  /*5a30*/  PRMT R49, R59, 0x8880, RZ ;  /* 0x000088803b317816 */ /* 0x000fe200000000ff */
[----:B------:R-:W-:Y:S01]  /*5a40*/  IMAD R9, R52, R50, R9 ;  /* 0x0000003234097224 */ /* 0x000fe200078e0209 */
[----:B------:R-:W-:Y:S01]  /*5a50*/  I2IP.S8.S32.SAT R65, R5, R4, R65 ;  /* 0x0000000405417239 */ /* 0x000fe20000001441 */
[-C--:B------:R-:W-:Y:S01]  /*5a60*/  IMAD R10, R53, R50.reuse, R10 ;  /* 0x00000032350a7224 */ /* 0x080fe200078e020a */
[----:B------:R-:W-:Y:S01]  /*5a70*/  SHF.L.U32 R53, R59, 0x8, RZ ;  /* 0x000000083b357819 */ /* 0x000fe200000006ff */
[----:B------:R-:W-:Y:S01]  /*5a80*/  IMAD R15, R51, R50, R15 ;  /* 0x00000032330f7224 */ /* 0x000fe200078e020f */
[----:B------:R-:W-:Y:S01]  /*5a90*/  SHF.L.U32 R51, R59, 0x10, RZ ;  /* 0x000000103b337819 */ /* 0x000fe200000006ff */
[C---:B------:R-:W-:Y:S01]  /*5aa0*/  IMAD R12, R47.reuse, R16, RZ ;  /* 0x000000102f0c7224 */ /* 0x040fe200078e02ff */
[----:B------:R-:W-:Y:S01]  /*5ab0*/  SHF.R.S32.HI R53, RZ, 0x18, R53 ;  /* 0x00000018ff357819 */ /* 0x000fe20000011435 */
[C---:B------:R-:W-:Y:S01]  /*5ac0*/  IMAD R13, R47.reuse, R17, RZ ;  /* 0x000000112f0d7224 */ /* 0x040fe200078e02ff */
[----:B------:R-:W-:Y:S01]  /*5ad0*/  SHF.R.S32.HI R51, RZ, 0x18, R51 ;  /* 0x00000018ff337819 */ /* 0x000fe20000011433 */
[----:B------:R-:W-:Y:S01]  /*5ae0*/  IMAD R14, R47, R18, RZ ;  /* 0x000000122f0e7224 */ /* 0x000fe200078e02ff */
[----:B------:R-:W-:Y:S01]  /*5af0*/  I2IP.S8.S32.SAT R66, R15, R10, RZ ;  /* 0x0000000a0f427239 */ /* 0x000fe200000014ff */
[----:B------:R-:W-:Y:S01]  /*5b00*/  IMAD R12, R49, R50, R12 ;  /* 0x00000032310c7224 */ /* 0x000fe200078e020c */
[----:B------:R-:W-:Y:S01]  /*5b10*/  SHF.R.S32.HI R49, RZ, 0x18, R59 ;  /* 0x00000018ff317819 */ /* 0x000fe2000001143b */
[----:B------:R-:W-:Y:S01]  /*5b20*/  IMAD R19, R47, R19, RZ ;  /* 0x000000132f137224 */ /* 0x000fe200078e02ff */
[----:B------:R-:W-:Y:S01]  /*5b30*/  I2IP.S8.S32.SAT R66, R9, R8, R66 ;  /* 0x0000000809427239 */ /* 0x000fe20000001442 */
[-C--:B------:R-:W-:Y:S01]  /*5b40*/  IMAD R13, R51, R50.reuse, R13 ;  /* 0x00000032330d7224 */ /* 0x080fe200078e020d */
[C---:B------:R-:W-:Y:S01]  /*5b50*/  PRMT R51, R60.reuse, 0x8880, RZ ;  /* 0x000088803c337816 */ /* 0x040fe200000000ff */
[-C--:B------:R-:W-:Y:S01]  /*5b60*/  IMAD R14, R53, R50.reuse, R14 ;  /* 0x00000032350e7224 */ /* 0x080fe200078e020e */
[----:B------:R-:W-:Y:S01]  /*5b70*/  PRMT R53, R61, 0x8880, RZ ;  /* 0x000088803d357816 */ /* 0x000fe200000000ff */
[----:B------:R-:W-:Y:S01]  /*5b80*/  IMAD R19, R49, R50, R19 ;  /* 0x0000003231137224 */ /* 0x000fe200078e0213 */
[----:B------:R-:W-:Y:S01]  /*5b90*/  MOV R49, R51 ;  /* 0x0000003300317202 */ /* 0x000fe20000000f00 */
[----:B------:R-:W-:Y:S02]  /*5ba0*/  IMAD R16, R47, R20, RZ ;  /* 0x000000142f107224 */ /* 0x000fe400078e02ff */
[C---:B------:R-:W-:Y:S01]  /*5bb0*/  IMAD.U32 R52, R60.reuse, 0x10000, RZ ;  /* 0x000100003c347824 */ /* 0x040fe200078e00ff */
[----:B------:R-:W-:Y:S01]  /*5bc0*/  I2IP.S8.S32.SAT R67, R19, R14, RZ ;  /* 0x0000000e13437239 */ /* 0x000fe200000014ff */
[----:B------:R-:W-:Y:S01]  /*5bd0*/  IMAD R16, R49, R50, R16 ;  /* 0x0000003231107224 */ /* 0x000fe200078e0210 */
[----:B------:R-:W-:Y:S01]  /*5be0*/  SHF.L.U32 R49, R60, 0x8, RZ ;  /* 0x000000083c317819 */ /* 0x000fe200000006ff */
[C---:B------:R-:W-:Y:S01]  /*5bf0*/  IMAD R17, R47.reuse, R21, RZ ;  /* 0x000000152f117224 */ /* 0x040fe200078e02ff */
[----:B------:R-:W-:Y:S01]  /*5c00*/  SHF.R.S32.HI R51, RZ, 0x18, R52 ;  /* 0x00000018ff337819 */ /* 0x000fe20000011434 */
[C---:B------:R-:W-:Y:S01]  /*5c10*/  IMAD R18, R47.reuse, R22, RZ ;  /* 0x000000162f127224 */ /* 0x040fe200078e02ff */
[----:B------:R-:W-:Y:S01]  /*5c20*/  SHF.R.S32.HI R49, RZ, 0x18, R49 ;  /* 0x00000018ff317819 */ /* 0x000fe20000011431 */
[----:B------:R-:W-:Y:S01]  /*5c30*/  IMAD R23, R47, R23, RZ ;  /* 0x000000172f177224 */ /* 0x000fe200078e02ff */
[----:B------:R-:W-:Y:S01]  /*5c40*/  I2IP.S8.S32.SAT R67, R13, R12, R67 ;  /* 0x0000000c0d437239 */ /* 0x000fe20000001443 */
[----:B------:R-:W-:Y:S01]  /*5c50*/  IMAD R17, R51, R50, R17 ;  /* 0x0000003233117224 */ /* 0x000fe200078e0211 */
[C---:B------:R-:W-:Y:S01]  /*5c60*/  SHF.L.U32 R52, R61.reuse, 0x10, RZ ;  /* 0x000000103d347819 */ /* 0x040fe200000006ff */
[----:B------:R-:W-:Y:S01]  /*5c70*/  IMAD.SHL.U32 R54, R61, 0x100, RZ ;  /* 0x000001003d367824 */ /* 0x000fe200078e00ff */
[----:B------:R-:W-:Y:S01]  /*5c80*/  SHF.R.S32.HI R51, RZ, 0x18, R60 ;  /* 0x00000018ff337819 */ /* 0x000fe2000001143c */
[----:B------:R-:W-:Y:S01]  /*5c90*/  IMAD R20, R47, R24, RZ ;  /* 0x000000182f147224 */ /* 0x000fe200078e02ff */
[----:B------:R1:W-:Y:S01]  /*5ca0*/  STS.128 [R95+UR49+0x2200], R64 ;  /* 0x002200405f007988 */ /* 0x0003e20008000c31 */
[-C--:B------:R-:W-:Y:S01]  /*5cb0*/  IMAD R18, R49, R50.reuse, R18 ;  /* 0x0000003231127224 */ /* 0x080fe200078e0212 */
[----:B------:R-:W-:Y:S01]  /*5cc0*/  SHF.R.S32.HI R52, RZ, 0x18, R52 ;  /* 0x00000018ff347819 */ /* 0x000fe20000011434 */
[----:B------:R-:W-:Y:S01]  /*5cd0*/  IMAD R21, R47, R25, RZ ;  /* 0x000000192f157224 */ /* 0x000fe200078e02ff */
[----:B------:R-:W-:Y:S01]  /*5ce0*/  SHF.R.S32.HI R49, RZ, 0x18, R54 ;  /* 0x00000018ff317819 */ /* 0x000fe20000011436 */
[----:B------:R-:W-:Y:S01]  /*5cf0*/  IMAD R23, R51, R50, R23 ;  /* 0x0000003233177224 */ /* 0x000fe200078e0217 */
[----:B------:R-:W-:Y:S01]  /*5d00*/  SHF.R.S32.HI R51, RZ, 0x18, R61 ;  /* 0x00000018ff337819 */ /* 0x000fe2000001143d */
[----:B------:R-:W-:Y:S01]  /*5d10*/  IMAD R22, R47, R26, RZ ;  /* 0x0000001a2f167224 */ /* 0x000fe200078e02ff */
[----:B------:R-:W-:Y:S01]  /*5d20*/  SHF.R.S32.HI R54, RZ, 0x18, R63 ;  /* 0x00000018ff367819 */ /* 0x000fe2000001143f */
[----:B------:R-:W-:Y:S01]  /*5d30*/  IMAD R20, R53, R50, R20 ;  /* 0x0000003235147224 */ /* 0x000fe200078e0214 */
[----:B------:R-:W-:Y:S01]  /*5d40*/  I2IP.S8.S32.SAT R68, R23, R18, RZ ;  /* 0x0000001217447239 */ /* 0x000fe200000014ff */
[----:B------:R-:W-:Y:S01]  /*5d50*/  IMAD R27, R47, R27, RZ ;  /* 0x0000001b2f1b7224 */ /* 0x000fe200078e02ff */
[----:B------:R-:W-:Y:S01]  /*5d60*/  SHF.L.U32 R53, R62, 0x8, RZ ;  /* 0x000000083e357819 */ /* 0x000fe200000006ff */
[-C--:B------:R-:W-:Y:S01]  /*5d70*/  IMAD R21, R52, R50.reuse, R21 ;  /* 0x0000003234157224 */ /* 0x080fe200078e0215 */
[C---:B------:R-:W-:Y:S01]  /*5d80*/  SHF.L.U32 R52, R62.reuse, 0x10, RZ ;  /* 0x000000103e347819 */ /* 0x040fe200000006ff */
[----:B------:R-:W-:Y:S01]  /*5d90*/  IMAD R22, R49, R50, R22 ;  /* 0x0000003231167224 */ /* 0x000fe200078e0216 */
[----:B------:R-:W-:Y:S01]  /*5da0*/  PRMT R49, R62, 0x8880, RZ ;  /* 0x000088803e317816 */ /* 0x000fe200000000ff */
[----:B------:R-:W-:Y:S01]  /*5db0*/  IMAD R24, R47, R28, RZ ;  /* 0x0000001c2f187224 */ /* 0x000fe200078e02ff */
[----:B------:R-:W-:Y:S01]  /*5dc0*/  I2IP.S8.S32.SAT R68, R17, R16, R68 ;  /* 0x0000001011447239 */ /* 0x000fe20000001444 */
[----:B------:R-:W-:Y:S01]  /*5dd0*/  IMAD R27, R51, R50, R27 ;  /* 0x00000032331b7224 */ /* 0x000fe200078e021b */
[----:B------:R-:W-:Y:S01]  /*5de0*/  SHF.R.S32.HI R51, RZ, 0x18, R52 ;  /* 0x00000018ff337819 */ /* 0x000fe20000011434 */
[C---:B------:R-:W-:Y:S01]  /*5df0*/  IMAD R25, R47.reuse, R29, RZ ;  /* 0x0000001d2f197224 */ /* 0x040fe200078e02ff */
[----:B------:R-:W-:Y:S01]  /*5e00*/  SHF.R.S32.HI R53, RZ, 0x18, R53 ;  /* 0x00000018ff357819 */ /* 0x000fe20000011435 */
[----:B------:R-:W-:Y:S01]  /*5e10*/  IMAD R26, R47, R30, RZ ;  /* 0x0000001e2f1a7224 */ /* 0x000fe200078e02ff */
[----:B------:R-:W-:Y:S01]  /*5e20*/  I2IP.S8.S32.SAT R69, R27, R22, RZ ;  /* 0x000000161b457239 */ /* 0x000fe200000014ff */
[-C--:B------:R-:W-:Y:S01]  /*5e30*/  IMAD R24, R49, R50.reuse, R24 ;  /* 0x0000003231187224 */ /* 0x080fe200078e0218 */
[----:B------:R-:W-:Y:S01]  /*5e40*/  SHF.L.U32 R52, R63, 0x10, RZ ;  /* 0x000000103f347819 */ /* 0x000fe200000006ff */
[----:B------:R-:W-:Y:S01]  /*5e50*/  IMAD R25, R51, R50, R25 ;  /* 0x0000003233197224 */ /* 0x000fe200078e0219 */
[----:B------:R-:W-:Y:S01]  /*5e60*/  I2IP.S8.S32.SAT R69, R21, R20, R69 ;  /* 0x0000001415457239 */ /* 0x000fe20000001445 */
[----:B------:R-:W-:Y:S01]  /*5e70*/  IMAD R26, R53, R50, R26 ;  /* 0x00000032351a7224 */ /* 0x000fe200078e021a */
[----:B------:R-:W-:Y:S01]  /*5e80*/  SHF.R.S32.HI R49, RZ, 0x18, R62 ;  /* 0x00000018ff317819 */ /* 0x000fe2000001143e */
[----:B------:R-:W-:Y:S01]  /*5e90*/  IMAD R31, R47, R31, RZ ;  /* 0x0000001f2f1f7224 */ /* 0x000fe200078e02ff */
[C---:B------:R-:W-:Y:S01]  /*5ea0*/  PRMT R51, R63.reuse, 0x8880, RZ ;  /* 0x000088803f337816 */ /* 0x040fe200000000ff */
[----:B------:R-:W-:Y:S01]  /*5eb0*/  IMAD.SHL.U32 R53, R63, 0x100, RZ ;  /* 0x000001003f357824 */ /* 0x000fe200078e00ff */
[----:B------:R-:W-:Y:S01]  /*5ec0*/  SHF.R.S32.HI R52, RZ, 0x18, R52 ;  /* 0x00000018ff347819 */ /* 0x000fe20000011434 */
[C---:B------:R-:W-:Y:S02]  /*5ed0*/  IMAD R28, R47.reuse, R32, RZ ;  /* 0x000000202f1c7224 */ /* 0x040fe400078e02ff */
[----:B------:R-:W-:Y:S01]  /*5ee0*/  IMAD R29, R47, R33, RZ ;  /* 0x000000212f1d7224 */ /* 0x000fe200078e02ff */
[----:B------:R-:W-:Y:S01]  /*5ef0*/  SHF.R.S32.HI R53, RZ, 0x18, R53 ;  /* 0x00000018ff357819 */ /* 0x000fe20000011435 */
[-C--:B------:R-:W-:Y:S02]  /*5f00*/  IMAD R31, R49, R50.reuse, R31 ;  /* 0x00000032311f7224 */ /* 0x080fe400078e021f */
[----:B------:R-:W-:Y:S02]  /*5f10*/  IMAD R28, R51, R50, R28 ;  /* 0x00000032331c7224 */ /* 0x000fe400078e021c */
[----:B------:R-:W-:Y:S01]  /*5f20*/  IMAD R30, R47, R34, RZ ;  /* 0x000000222f1e7224 */ /* 0x000fe200078e02ff */
[----:B------:R-:W-:Y:S01]  /*5f30*/  I2IP.S8.S32.SAT R75, R31, R26, RZ ;  /* 0x0000001a1f4b7239 */ /* 0x000fe200000014ff */
[----:B------:R-:W-:Y:S02]  /*5f40*/  IMAD R29, R52, R50, R29 ;  /* 0x00000032341d7224 */ /* 0x000fe400078e021d */
[----:B------:R-:W-:Y:S01]  /*5f50*/  IMAD R35, R47, R35, RZ ;  /* 0x000000232f237224 */ /* 0x000fe200078e02ff */
[----:B------:R-:W-:Y:S01]  /*5f60*/  I2IP.S8.S32.SAT R70, R25, R24, R75 ;  /* 0x0000001819467239 */ /* 0x000fe2000000144b */
[-C--:B------:R-:W-:Y:S01]  /*5f70*/  IMAD R30, R53, R50.reuse, R30 ;  /* 0x00000032351e7224 */ /* 0x080fe200078e021e */
[----:B------:R-:W-:Y:S01]  /*5f80*/  LEA R75, R100, UR49, 0x3 ;  /* 0x00000031644b7c11 */ /* 0x000fe2000f8e18ff */
[----:B------:R-:W-:Y:S05]  /*5f90*/  IMAD R35, R54, R50, R35 ;  /* 0x0000003236237224 */ /* 0x000fea00078e0223 */
[----:B------:R-:W-:Y:S04]  /*5fa0*/  I2IP.S8.S32.SAT R76, R35, R30, RZ ;  /* 0x0000001e234c7239 */ /* 0x000fe800000014ff */
[----:B------:R-:W-:Y:S02]  /*5fb0*/  I2IP.S8.S32.SAT R71, R29, R28, R76 ;  /* 0x0000001c1d477239 */ /* 0x000fe4000000144c */
[----:B------:R-:W-:Y:S03]  /*5fc0*/  @P6 SHF.L.U32 R76, R99, 0x1f, RZ ;  /* 0x0000001f634c6819 */ /* 0x000fe600000006ff */
[----:B------:R1:W-:Y:S01]  /*5fd0*/  STS.128 [R112+0x2210], R68 ;  /* 0x0022104470007388 */ /* 0x0003e20000000c00 */
[----:B------:R-:W-:Y:S01]  /*5fe0*/  @!PT LDS RZ, [RZ] ;  /* 0x00000000fffff984 */ /* 0x000fe20000000800 */
[----:B------:R-:W-:Y:S01]  /*5ff0*/  @!PT LDS RZ, [RZ] ;  /* 0x00000000fffff984 */ /* 0x000fe20000000800 */
[----:B------:R-:W-:Y:S01]  /*6000*/  @!PT LDS RZ, [RZ] ;  /* 0x00000000fffff984 */ /* 0x000fe20000000800 */
[----:B------:R-:W-:Y:S01]  /*6010*/  @!PT LDS RZ, [RZ] ;  /* 0x00000000fffff984 */ /* 0x000fe20000000800 */
[----:B------:R2:W-:Y:S07]  /*6020*/  MEMBAR.ALL.CTA ;  /* 0x0000000000007992 */ /* 0x0005ee0000008000 */
[----:B--2---:R-:W2:Y:S02]  /*6030*/  FENCE.VIEW.ASYNC.S ;  /* 0x00000000000073c6 */ /* 0x004ea40000000000 */
[----:B--2---:R-:W-:Y:S06]  /*6040*/  BAR.SYNC.DEFER_BLOCKING 0x1, 0x80 ;  /* 0x0042000000007b1d */ /* 0x004fec0000010000 */
[----:B------:R-:W-:Y:S05]  /*6050*/  @P0 BRA `(.L_x_93) ;  /* 0x0000000000280947 */ /* 0x000fea0003800000 */
[----:B------:R-:W-:Y:S02]  /*6060*/  UIADD3 UR4, UPT, UPT, UR49, 0x2200, URZ ;  /* 0x0000220031047890 */ /* 0x000fe4000fffe0ff */
[----:B------:R-:W-:Y:S01]  /*6070*/  UIADD3 UR6, UP0, UPT, UR52, 0x680, URZ ;  /* 0x0000068034067890 */ /* 0x000fe2000ff1e0ff */
[----:B------:R-:W-:Y:S03]  /*6080*/  UMOV UR43, UR36 ;  /* 0x00000024002b7c82 */ /* 0x000fe60008000000 */
[----:B------:R-:W-:Y:S01]  /*6090*/  MOV R104, UR4 ;  /* 0x0000000400687c02 */ /* 0x000fe20008000f00 */
[----:B------:R-:W-:Y:S03]  /*60a0*/  UIADD3.X UR7, UPT, UPT, URZ, UR53, URZ, UP0, !UPT ;  /* 0x00000035ff077290 */ /* 0x000fe600087fe4ff */
[----:B------:R-:W-:Y:S11]  /*60b0*/  R2UR UR40, R104 ;  /* 0x00000000682872ca */ /* 0x000ff600000e0000 */
[----:B------:R-:W-:Y:S02]  /*60c0*/  @!UPT UIADD3 URZ, UPT, UPT, URZ, URZ, URZ ;  /* 0x000000fffffff290 */ /* 0x000fe4000fffe0ff */
[----:B------:R2:W-:Y:S01]  /*60d0*/  UTMASTG.3D [UR40], [UR6] ;  /* 0x00000028060073b5 */ /* 0x0005e20008010000 */
[----:B------:R0:W-:Y:S01]  /*60e0*/  UTMACMDFLUSH ;  /* 0x00000000000079b7 */ /* 0x0001e20000000000 */
[----:B--2---:R-:W-:Y:S04]  /*60f0*/  DEPBAR.LE SB0, 0x1 ;  /* 0x000080400000791a */ /* 0x004fe80000000000 */
.L_x_93:
[----:B------:R-:W-:Y:S05]  /*6100*/  BSYNC.RECONVERGENT B0 ;  /* 0x0000000000007941 */ /* 0x000fea0003800200 */
.L_x_92:
[----:B------:R-:W-:Y:S06]  /*6110*/  BAR.SYNC.DEFER_BLOCKING 0x1, 0x80 ;  /* 0x0042000000007b1d */ /* 0x000fec0000010000 */
[----:B------:R-:W2:Y:S01]  /*6120*/  @P6 SYNCS.PHASECHK.TRANS64.TRYWAIT P0, [R75+URZ+0x20], R76 ;  /* 0x0000204c4b0065a7 */ /* 0x000ea200080011ff */
[----:B------:R-:W-:Y:S01]  /*6130*/  BSSY B1, `(.L_x_94) ;  /* 0x000001f000017945 */ /* 0x000fe20003800000 */
[----:B--2---:R-:W-:Y:S03]  /*6140*/  @P6 SEL R55, RZ, 0x1, !P0 ;  /* 0x00000001ff376807 */ /* 0x004fe60004000000 */
[----:B------:R-:W-:Y:S05]  /*6150*/  @!P6 BRA `(.L_x_95) ;  /* 0x000000000070e947 */ /* 0x000fea0003800000 */
[----:B------:R-:W-:Y:S01]  /*6160*/  ISETP.NE.AND P1, PT, R72, RZ, PT ;  /* 0x000000ff4800720c */ /* 0x000fe20003f25270 */
[----:B------:R-:W-:Y:S01]  /*6170*/  BSSY B0, `(.L_x_96) ;  /* 0x0000008000007945 */ /* 0x000fe20003800000 */
[----:B------:R-:W-:Y:S11]  /*6180*/  ISETP.NE.AND P0, PT, R55, RZ, PT ;  /* 0x000000ff3700720c */ /* 0x000ff60003f05270 */
[----:B------:R-:W-:Y:S04]  /*6190*/  @P1 IMAD R74, R100, 0x1000, R74 ;  /* 0x00001000644a1824 */ /* 0x000fe800078e024a */
[----:B------:R-:W-:Y:S01]  /*61a0*/  @P1 IMAD.IADD R73, R73, 0x1, R74 ;  /* 0x0000000149491824 */ /* 0x000fe200078e024a */
[----:B------:R-:W-:Y:S06]  /*61b0*/  @P0 BRA `(.L_x_97) ;  /* 0x00000000000c0947 */ /* 0x000fec0003800000 */
[----:B------:R-:W-:Y:S04]  /*61c0*/  SHF.L.U32 R0, R99, 0x1f, RZ ;  /* 0x0000001f63007819 */ /* 0x000fe800000006ff */
[----:B------:R-:W2:Y:S02]  /*61d0*/  SYNCS.PHASECHK.TRANS64.TRYWAIT P0, [R75+URZ+0x20], R0 ;  /* 0x000020004b0075a7 */ /* 0x000ea400080011ff */
[----:B--2---:R-:W-:Y:S05]  /*61e0*/  @!P0 BRA `(.L_x_98) ;  /* 0x0000001400988947 */ /* 0x004fea0003800000 */
.L_x_97:
[----:B------:R-:W-:Y:S05]  /*61f0*/  BSYNC B0 ;  /* 0x0000000000007941 */ /* 0x000fea0003800000 */
.L_x_96:
[----:B------:R-:W-:Y:S01]  /*6200*/  ISETP.NE.AND P0, PT, R72, RZ, PT ;  /* 0x000000ff4800720c */ /* 0x000fe20003f05270 */
[----:B--2---:R-:W-:Y:S02]  /*6210*/  VIADD R75, R75, 0x30 ;  /* 0x000000304b4b7836 */ /* 0x004fe40000000000 */
[----:B------:R-:W-:Y:S02]  /*6220*/  IMAD.U32 R0, RZ, RZ, UR37 ;  /* 0x00000025ff007e24 */ /* 0x000fe4000f8e00ff */
[----:B------:R-:W-:Y:S03]  /*6230*/  VIADD R100, R100, 0x1 ;  /* 0x0000000164647836 */ /* 0x000fe60000000000 */
[----:B------:R-:W-:Y:S05]  /*6240*/  PRMT R0, R0, 0x654, R75 ;  /* 0x0000065400007816 */ /* 0x000fea000000004b */
[----:B------:R2:W3:Y:S04]  /*6250*/  @P0 LDS.128 R56, [R74+0x200] ;  /* 0x000200004a380984 */ /* 0x0004e80000000c00 */
[----:B------:R2:W4:Y:S01]  /*6260*/  @P0 LDS.128 R60, [R73+0x210] ;  /* 0x00021000493c0984 */ /* 0x0005220000000c00 */
        /* <DEDUP_REMOVED lines=10> */
[----:B--23--:R-:W-:Y:S02]  /*6310*/  LOP3.LUT R99, R99, R0, RZ, 0x3c, !PT ;  /* 0x0000000063637212 */ /* 0x00cfe400078e3cff */
.L_x_95:
[----:B------:R-:W-:Y:S05]  /*6320*/  BSYNC B1 ;  /* 0x0000000000017941 */ /* 0x000fea0003800000 */
.L_x_94:
[----:B------:R-:W-:Y:S05]  /*6330*/  VIADD R3, R48, 0x40 ;  /* 0x0000004030037836 */ /* 0x000fea0000000000 */
[----:B------:R-:W-:Y:S04]  /*6340*/  SHF.R.U32.HI R3, RZ, 0x15, R3 ;  /* 0x00000015ff037819 */ /* 0x000fe80000011603 */
[----:B------:R-:W-:Y:S11]  /*6350*/  LOP3.LUT P0, RZ, R3, 0x3, R96, 0x48, !PT ;  /* 0x0000000303ff7812 */ /* 0x000ff60007804860 */
[----:B------:R-:W-:Y:S02]  /*6360*/  @!UPT UIADD3 URZ, UPT, UPT, URZ, URZ, URZ ;  /* 0x000000fffffff290 */ /* 0x000fe4000fffe0ff */
[----:B------:R-:W-:Y:S05]  /*6370*/  @!P0 BRA `(.L_x_99) ;  /* 0x0000000000408947 */ /* 0x000fea0003800000 */
[----:B------:R-:W2:Y:S01]  /*6380*/  LDCU.64 UR8, c[0x4][0x70] ;  /* 0x01000e00ff0877ac */ /* 0x000ea20008000a00 */
[----:B------:R-:W-:Y:S01]  /*6390*/  MOV R3, 0x0 ;  /* 0x0000000000037802 */ /* 0x000fe20000000f00 */
[----:B------:R-:W-:Y:S02]  /*63a0*/  HFMA2 R12, -RZ, RZ, 0, 5.9604644775390625e-08 ;  /* 0x00000001ff0c7431 */ /* 0x000fe400000001ff */
[----:B------:R-:W-:Y:S02]  /*63b0*/  IMAD.MOV.U32 R8, RZ, RZ, 0x192 ;  /* 0x00000192ff087424 */ /* 0x000fe400078e00ff */
[----:B------:R-:W-:Y:S01]  /*63c0*/  IMAD.MOV.U32 R13, RZ, RZ, RZ ;  /* 0x000000ffff0d7224 */ /* 0x000fe200078e00ff */
[----:B------:R-:W3:Y:S01]  /*63d0*/  LDCU.64 UR6, c[0x4][0x78] ;  /* 0x01000f00ff0677ac */ /* 0x000ee20008000a00 */
[----:B------:R-:W1:Y:S01]  /*63e0*/  LDC.64 R2, c[0x4][R3] ;  /* 0x0100000003027b82 */ /* 0x000e620000000a00 */
[----:B------:R-:W5:Y:S01]  /*63f0*/  LDCU.64 UR4, c[0x4][0x10] ;  /* 0x01000200ff0477ac */ /* 0x000f620008000a00 */
[----:B--2---:R-:W-:Y:S01]  /*6400*/  MOV R5, UR9 ;  /* 0x0000000900057c02 */ /* 0x004fe20008000f00 */
[----:B------:R-:W-:Y:S01]  /*6410*/  IMAD.U32 R4, RZ, RZ, UR8 ;  /* 0x00000008ff047e24 */ /* 0x000fe2000f8e00ff */
[----:B---3--:R-:W-:Y:S01]  /*6420*/  MOV R7, UR7 ;  /* 0x0000000700077c02 */ /* 0x008fe20008000f00 */
[----:B------:R-:W-:Y:S01]  /*6430*/  IMAD.U32 R6, RZ, RZ, UR6 ;  /* 0x00000006ff067e24 */ /* 0x000fe2000f8e00ff */
[----:B-----5:R-:W-:Y:S01]  /*6440*/  MOV R11, UR5 ;  /* 0x00000005000b7c02 */ /* 0x020fe20008000f00 */
[----:B------:R-:W-:Y:S02]  /*6450*/  IMAD.U32 R10, RZ, RZ, UR4 ;  /* 0x00000004ff0a7e24 */ /* 0x000fe4000f8e00ff */
[----:B------:R-:W-:Y:S07]  /*6460*/  LEPC R20, `(.L_x_99) ;  /* 0x000000001014794e */ /* 0x000fee0000000000 */
[----:B-1--4-:R-:W-:Y:S05]  /*6470*/  CALL.ABS.NOINC R2 ;  /* 0x0000000002007343 */ /* 0x012fea0003c00000 */
.L_x_99:
[----:B------:R-:W-:Y:S01]  /*6480*/  ISETP.NE.AND P0, PT, R105, RZ, PT ;  /* 0x000000ff6900720c */ /* 0x000fe20003f05270 */
[----:B------:R-:W-:Y:S05]  /*6490*/  WARPSYNC.ALL ;  /* 0x0000000000007948 */ /* 0x000fea0003800000 */
[----:B------:R-:W-:Y:S01]  /*64a0*/  IMAD.SHL.U32 R80, R57, 0x100, RZ ;  /* 0x0000010039507824 */ /* 0x000fe200078e00ff */
[----:B------:R-:W-:Y:S01]  /*64b0*/  R2UR UR4, R48 ;  /* 0x00000000300472ca */ /* 0x000fe200000e0000 */
[----:B------:R-:W-:Y:S01]  /*64c0*/  IMAD.SHL.U32 R74, R59, 0x100, RZ ;  /* 0x000001003b4a7824 */ /* 0x000fe200078e00ff */
[C---:B------:R-:W-:Y:S01]  /*64d0*/  SHF.L.U32 R51, R56.reuse, 0x10, RZ ;  /* 0x0000001038337819 */ /* 0x040fe200000006ff */
[----:B-1--4-:R-:W-:Y:S01]  /*64e0*/  IMAD.SHL.U32 R68, R61, 0x100, RZ ;  /* 0x000001003d447824 */ /* 0x012fe200078e00ff */
[C---:B------:R-:W-:Y:S01]  /*64f0*/  PRMT R49, R56.reuse, 0x8880, RZ ;  /* 0x0000888038317816 */ /* 0x040fe200000000ff */
[----:B------:R-:W-:Y:S01]  /*6500*/  BSSY.RECONVERGENT B0, `(.L_x_100) ;  /* 0x000009e000007945 */ /* 0x000fe20003800200 */
[----:B------:R-:W-:Y:S02]  /*6510*/  SHF.L.U32 R53, R56, 0x8, RZ ;  /* 0x0000000838357819 */ /* 0x000fe400000006ff */
[----:B------:R-:W-:Y:S02]  /*6520*/  SHF.R.S32.HI R51, RZ, 0x18, R51 ;  /* 0x00000018ff337819 */ /* 0x000fe40000011433 */
[C---:B------:R-:W-:Y:S02]  /*6530*/  PRMT R82, R57.reuse, 0x8880, RZ ;  /* 0x0000888039527816 */ /* 0x040fe400000000ff */
[----:B------:R-:W-:Y:S01]  /*6540*/  SHF.R.S32.HI R53, RZ, 0x18, R53 ;  /* 0x00000018ff357819 */ /* 0x000fe20000011435 */
[----:B------:R-:W-:Y:S01]  /*6550*/  LDTM.16dp32bit_t0_t15.x32 R4, tmem[UR4+0x40] ;  /* 0x00004004000479ee */ /* 0x000fe20008a80000 */
[----:B------:R-:W1:Y:S01]  /*6560*/  LDTM.16dp32bit_t16_t31.x32 R4, tmem[UR4+0x60] ;  /* 0x00006004000479ee */ /* 0x000e620008aa0000 */
[----:B------:R-:W-:Y:S01]  /*6570*/  NOP ;  /* 0x0000000000007918 */ /* 0x000fe20000000000 */
[----:B------:R-:W-:Y:S02]  /*6580*/  R2UR UR5, R108 ;  /* 0x000000006c0572ca */ /* 0x000fe400000e0000 */
[----:B------:R-:W-:Y:S02]  /*6590*/  SHF.R.S32.HI R52, RZ, 0x18, R56 ;  /* 0x00000018ff347819 */ /* 0x000fe40000011438 */
[----:B------:R-:W-:Y:S02]  /*65a0*/  SHF.L.U32 R81, R57, 0x10, RZ ;  /* 0x0000001039517819 */ /* 0x000fe400000006ff */
[C---:B------:R-:W-:Y:S02]  /*65b0*/  PRMT R79, R58.reuse, 0x8880, RZ ;  /* 0x000088803a4f7816 */ /* 0x040fe400000000ff */
[----:B------:R-:W-:Y:S02]  /*65c0*/  SHF.R.S32.HI R54, RZ, 0x18, R57 ;  /* 0x00000018ff367819 */ /* 0x000fe40000011439 */
[----:B------:R-:W-:Y:S02]  /*65d0*/  SHF.L.U32 R78, R58, 0x10, RZ ;  /* 0x000000103a4e7819 */ /* 0x000fe400000006ff */
[C---:B------:R-:W-:Y:S01]  /*65e0*/  PRMT R76, R59.reuse, 0x8880, RZ ;  /* 0x000088803b4c7816 */ /* 0x040fe200000000ff */
[----:B------:R-:W-:Y:S01]  /*65f0*/  UIADD3 UR5, UPT, UPT, UR5, 0x90, URZ ;  /* 0x0000009005057890 */ /* 0x000fe2000fffe0ff */
[----:B------:R-:W-:Y:S02]  /*6600*/  SHF.R.S32.HI R55, RZ, 0x18, R58 ;  /* 0x00000018ff377819 */ /* 0x000fe4000001143a */
[----:B------:R-:W-:Y:S01]  /*6610*/  SHF.L.U32 R75, R59, 0x10, RZ ;  /* 0x000000103b4b7819 */ /* 0x000fe200000006ff */
[----:B------:R-:W-:Y:S01]  /*6620*/  UPRMT UR5, UR37, 0x654, UR5 ;  /* 0x0000065425057896 */ /* 0x000fe20008000005 */
[C---:B------:R-:W-:Y:S02]  /*6630*/  PRMT R73, R60.reuse, 0x8880, RZ ;  /* 0x000088803c497816 */ /* 0x040fe400000000ff */
[----:B------:R-:W-:Y:S01]  /*6640*/  SHF.R.S32.HI R56, RZ, 0x18, R59 ;  /* 0x00000018ff387819 */ /* 0x000fe2000001143b */
[C---:B-1----:R-:W-:Y:S01]  /*6650*/  IMAD R4, R47.reuse, R4, RZ ;  /* 0x000000042f047224 */ /* 0x042fe200078e02ff */
[----:B------:R-:W-:Y:S01]  /*6660*/  SHF.L.U32 R72, R60, 0x10, RZ ;  /* 0x000000103c487819 */ /* 0x000fe200000006ff */
[----:B------:R-:W-:Y:S01]  /*6670*/  IMAD R5, R47, R5, RZ ;  /* 0x000000052f057224 */ /* 0x000fe200078e02ff */
[----:B------:R-:W-:Y:S01]  /*6680*/  PRMT R70, R61, 0x8880, RZ ;  /* 0x000088803d467816 */ /* 0x000fe200000000ff */
[----:B------:R-:W-:Y:S01]  /*6690*/  IMAD R6, R47, R6, RZ ;  /* 0x000000062f067224 */ /* 0x000fe200078e02ff */
[----:B------:R-:W-:Y:S01]  /*66a0*/  SYNCS.ARRIVE.TRANS64.RED.A1T0 RZ, [UR5], RZ ;  /* 0x000000ffffff79a7 */ /* 0x000fe20008100405 */
[----:B------:R-:W-:Y:S01]  /*66b0*/  IMAD R4, R49, R50, R4 ;  /* 0x0000003231047224 */ /* 0x000fe200078e0204 */
[----:B------:R-:W-:Y:S01]  /*66c0*/  MOV R49, R82 ;  /* 0x0000005200317202 */ /* 0x000fe20000000f00 */
[----:B------:R-:W-:Y:S01]  /*66d0*/  IMAD R7, R47, R7, RZ ;  /* 0x000000072f077224 */ /* 0x000fe200078e02ff */
[----:B------:R-:W-:Y:S01]  /*66e0*/  SHF.R.S32.HI R57, RZ, 0x18, R60 ;  /* 0x00000018ff397819 */ /* 0x000fe2000001143c */
[-C--:B------:R-:W-:Y:S01]  /*66f0*/  IMAD R5, R51, R50.reuse, R5 ;  /* 0x0000003233057224 */ /* 0x080fe200078e0205 */
[----:B------:R-:W-:Y:S01]  /*6700*/  SHF.R.S32.HI R51, RZ, 0x18, R81 ;  /* 0x00000018ff337819 */ /* 0x000fe20000011451 */
[----:B------:R-:W-:Y:S01]  /*6710*/  IMAD R6, R53, R50, R6 ;  /* 0x0000003235067224 */ /* 0x000fe200078e0206 */
[----:B------:R-:W-:Y:S01]  /*6720*/  SHF.R.S32.HI R53, RZ, 0x18, R80 ;  /* 0x00000018ff357819 */ /* 0x000fe20000011450 */
[----:B------:R-:W-:Y:S01]  /*6730*/  IMAD R8, R47, R8, RZ ;  /* 0x000000082f087224 */ /* 0x000fe200078e02ff */
[----:B------:R-:W-:Y:S01]  /*6740*/  SHF.L.U32 R69, R61, 0x10, RZ ;  /* 0x000000103d457819 */ /* 0x000fe200000006ff */
[----:B------:R-:W-:Y:S01]  /*6750*/  IMAD R7, R52, R50, R7 ;  /* 0x0000003234077224 */ /* 0x000fe200078e0207 */
[----:B------:R-:W-:Y:S01]  /*6760*/  SHF.R.S32.HI R52, RZ, 0x18, R75 ;  /* 0x00000018ff347819 */ /* 0x000fe2000001144b */
[C---:B------:R-:W-:Y:S01]  /*6770*/  IMAD R9, R47.reuse, R9, RZ ;  /* 0x000000092f097224 */ /* 0x040fe200078e02ff */
[----:B------:R-:W-:Y:S01]  /*6780*/  PRMT R67, R62, 0x8880, RZ ;  /* 0x000088803e437816 */ /* 0x000fe200000000ff */
[----:B------:R-:W-:Y:S01]  /*6790*/  IMAD R10, R47, R10, RZ ;  /* 0x0000000a2f0a7224 */ /* 0x000fe200078e02ff */
[----:B------:R-:W-:Y:S01]  /*67a0*/  I2IP.S8.S32.SAT R108, R7, R6, RZ ;  /* 0x00000006076c7239 */ /* 0x000fe200000014ff */
[----:B------:R-:W-:Y:S01]  /*67b0*/  IMAD R8, R49, R50, R8 ;  /* 0x0000003231087224 */ /* 0x000fe200078e0208 */
[----:B------:R-:W-:Y:S01]  /*67c0*/  MOV R49, R79 ;  /* 0x0000004f00317202 */ /* 0x000fe20000000f00 */
[----:B------:R-:W-:Y:S01]  /*67d0*/  IMAD R11, R47, R11, RZ ;  /* 0x0000000b2f0b7224 */ /* 0x000fe200078e02ff */
[----:B------:R-:W-:Y:S01]  /*67e0*/  I2IP.S8.S32.SAT R108, R5, R4, R108 ;  /* 0x00000004056c7239 */ /* 0x000fe2000000146c */
[-C--:B------:R-:W-:Y:S01]  /*67f0*/  IMAD R9, R51, R50.reuse, R9 ;  /* 0x0000003233097224 */ /* 0x080fe200078e0209 */
[----:B------:R-:W-:Y:S01]  /*6800*/  SHF.R.S32.HI R51, RZ, 0x18, R78 ;  /* 0x00000018ff337819 */ /* 0x000fe2000001144e */
[----:B------:R-:W-:Y:S01]  /*6810*/  IMAD R10, R53, R50, R10 ;  /* 0x00000032350a7224 */ /* 0x000fe200078e020a */
[----:B------:R-:W-:Y:S01]  /*6820*/  SHF.R.S32.HI R53, RZ, 0x18, R74 ;  /* 0x00000018ff357819 */ /* 0x000fe2000001144a */
[C---:B------:R-:W-:Y:S01]  /*6830*/  IMAD R12, R47.reuse, R12, RZ ;  /* 0x0000000c2f0c7224 */ /* 0x040fe200078e02ff */
[----:B------:R-:W-:Y:S01]  /*6840*/  SHF.L.U32 R77, R58, 0x8, RZ ;  /* 0x000000083a4d7819 */ /* 0x000fe200000006ff */
[-C--:B------:R-:W-:Y:S01]  /*6850*/  IMAD R11, R54, R50.reuse, R11 ;  /* 0x00000032360b7224 */ /* 0x080fe200078e020b */
[----:B------:R-:W-:Y:S01]  /*6860*/  SHF.R.S32.HI R58, RZ, 0x18, R61 ;  /* 0x00000018ff3a7819 */ /* 0x000fe2000001143d */
[----:B------:R-:W-:Y:S01]  /*6870*/  IMAD R13, R47, R13, RZ ;  /* 0x0000000d2f0d7224 */ /* 0x000fe200078e02ff */
[----:B------:R-:W-:Y:S01]  /*6880*/  SHF.L.U32 R66, R62, 0x10, RZ ;  /* 0x000000103e427819 */ /* 0x000fe200000006ff */
[----:B------:R-:W-:Y:S01]  /*6890*/  IMAD R12, R49, R50, R12 ;  /* 0x00000032310c7224 */ /* 0x000fe200078e020c */
[----:B------:R-:W-:Y:S01]  /*68a0*/  SHF.R.S32.HI R49, RZ, 0x18, R77 ;  /* 0x00000018ff317819 */ /* 0x000fe2000001144d */
[----:B------:R-:W-:Y:S01]  /*68b0*/  IMAD R14, R47, R14, RZ ;  /* 0x0000000e2f0e7224 */ /* 0x000fe200078e02ff */
[----:B------:R-:W-:Y:S01]  /*68c0*/  I2IP.S8.S32.SAT R109, R11, R10, RZ ;  /* 0x0000000a0b6d7239 */ /* 0x000fe200000014ff */
[----:B------:R-:W-:Y:S01]  /*68d0*/  IMAD R15, R47, R15, RZ ;  /* 0x0000000f2f0f7224 */ /* 0x000fe200078e02ff */
[----:B------:R-:W-:Y:S01]  /*68e0*/  PRMT R64, R63, 0x8880, RZ ;  /* 0x000088803f407816 */ /* 0x000fe200000000ff */
[----:B------:R-:W-:Y:S01]  /*68f0*/  IMAD R13, R51, R50, R13 ;  /* 0x00000032330d7224 */ /* 0x000fe200078e020d */
[----:B------:R-:W-:Y:S01]  /*6900*/  MOV R51, R76 ;  /* 0x0000004c00337202 */ /* 0x000fe20000000f00 */
[----:B------:R-:W-:Y:S01]  /*6910*/  IMAD R16, R47, R16, RZ ;  /* 0x000000102f107224 */ /* 0x000fe200078e02ff */
[----:B------:R-:W-:Y:S01]  /*6920*/  I2IP.S8.S32.SAT R109, R9, R8, R109 ;  /* 0x00000008096d7239 */ /* 0x000fe2000000146d */
[-C--:B------:R-:W-:Y:S01]  /*6930*/  IMAD R14, R49, R50.reuse, R14 ;  /* 0x00000032310e7224 */ /* 0x080fe200078e020e */
[----:B------:R-:W-:Y:S01]  /*6940*/  SHF.R.S32.HI R59, RZ, 0x18, R62 ;  /* 0x00000018ff3b7819 */ /* 0x000fe2000001143e */
[----:B------:R-:W-:Y:S01]  /*6950*/  IMAD R17, R47, R17, RZ ;  /* 0x000000112f117224 */ /* 0x000fe200078e02ff */
[----:B------:R-:W-:Y:S01]  /*6960*/  SHF.L.U32 R71, R60, 0x8, RZ ;  /* 0x000000083c477819 */ /* 0x000fe200000006ff */
[----:B------:R-:W-:Y:S01]  /*6970*/  IMAD R15, R55, R50, R15 ;  /* 0x00000032370f7224 */ /* 0x000fe200078e020f */
[----:B------:R-:W-:Y:S01]  /*6980*/  SHF.R.S32.HI R60, RZ, 0x18, R63 ;  /* 0x00000018ff3c7819 */ /* 0x000fe2000001143f */
[----:B------:R-:W-:Y:S01]  /*6990*/  IMAD R18, R47, R18, RZ ;  /* 0x000000122f127224 */ /* 0x000fe200078e02ff */
[----:B------:R-:W-:Y:S01]  /*69a0*/  SHF.L.U32 R65, R62, 0x8, RZ ;  /* 0x000000083e417819 */ /* 0x000fe200000006ff */
[----:B------:R-:W-:Y:S01]  /*69b0*/  IMAD R16, R51, R50, R16 ;  /* 0x0000003233107224 */ /* 0x000fe200078e0210 */
[----:B------:R-:W-:Y:S01]  /*69c0*/  I2IP.S8.S32.SAT R110, R15, R14, RZ ;  /* 0x0000000e0f6e7239 */ /* 0x000fe200000014ff */
[----:B------:R-:W-:Y:S01]  /*69d0*/  IMAD R19, R47, R19, RZ ;  /* 0x000000132f137224 */ /* 0x000fe200078e02ff */
[----:B------:R-:W-:Y:S01]  /*69e0*/  SHF.R.S32.HI R51, RZ, 0x18, R72 ;  /* 0x00000018ff337819 */ /* 0x000fe20000011448 */
[----:B------:R-:W-:Y:S01]  /*69f0*/  IMAD R17, R52, R50, R17 ;  /* 0x0000003234117224 */ /* 0x000fe200078e0211 */
[----:B------:R-:W-:Y:S01]  /*6a00*/  I2IP.S8.S32.SAT R110, R13, R12, R110 ;  /* 0x0000000c0d6e7239 */ /* 0x000fe2000000146e */
[----:B------:R-:W-:Y:S01]  /*6a10*/  IMAD R0, R47, R20, RZ ;  /* 0x000000142f007224 */ /* 0x000fe200078e02ff */
[----:B------:R-:W-:Y:S01]  /*6a20*/  SHF.R.S32.HI R52, RZ, 0x18, R71 ;  /* 0x00000018ff347819 */ /* 0x000fe20000011447 */
[-C--:B------:R-:W-:Y:S01]  /*6a30*/  IMAD R18, R53, R50.reuse, R18 ;  /* 0x0000003235127224 */ /* 0x080fe200078e0212 */
[----:B------:R-:W-:Y:S01]  /*6a40*/  SHF.R.S32.HI R53, RZ, 0x18, R68 ;  /* 0x00000018ff357819 */ /* 0x000fe20000011444 */
[----:B------:R-:W-:Y:S01]  /*6a50*/  IMAD.MOV.U32 R49, RZ, RZ, R73 ;  /* 0x000000ffff317224 */ /* 0x000fe200078e0049 */
[----:B------:R-:W-:Y:S01]  /*6a60*/  SHF.L.U32 R62, R63, 0x10, RZ ;  /* 0x000000103f3e7819 */ /* 0x000fe200000006ff */
[C---:B------:R-:W-:Y:S02]  /*6a70*/  IMAD R2, R47.reuse, R21, RZ ;  /* 0x000000152f027224 */ /* 0x040fe400078e02ff */
[----:B------:R-:W-:Y:S02]  /*6a80*/  IMAD R19, R56, R50, R19 ;  /* 0x0000003238137224 */ /* 0x000fe400078e0213 */
[----:B------:R-:W-:Y:S02]  /*6a90*/  IMAD R3, R47, R22, RZ ;  /* 0x000000162f037224 */ /* 0x000fe400078e02ff */
[----:B------:R-:W-:Y:S01]  /*6aa0*/  IMAD R0, R49, R50, R0 ;  /* 0x0000003231007224 */ /* 0x000fe200078e0200 */
[----:B------:R-:W-:Y:S01]  /*6ab0*/  I2IP.S8.S32.SAT R111, R19, R18, RZ ;  /* 0x00000012136f7239 */ /* 0x000fe200000014ff */
[----:B------:R-:W-:Y:S01]  /*6ac0*/  IMAD R23, R47, R23, RZ ;  /* 0x000000172f177224 */ /* 0x000fe200078e02ff */
[----:B------:R-:W-:Y:S01]  /*6ad0*/  MOV R49, R70 ;  /* 0x0000004600317202 */ /* 0x000fe20000000f00 */
[----:B------:R-:W-:Y:S01]  /*6ae0*/  IMAD R2, R51, R50, R2 ;  /* 0x0000003233027224 */ /* 0x000fe200078e0202 */
[----:B------:R-:W-:Y:S01]  /*6af0*/  I2IP.S8.S32.SAT R111, R17, R16, R111 ;  /* 0x00000010116f7239 */ /* 0x000fe2000000146f */
[C---:B------:R-:W-:Y:S01]  /*6b00*/  IMAD R20, R47.reuse, R24, RZ ;  /* 0x000000182f147224 */ /* 0x040fe200078e02ff */
[----:B------:R-:W-:Y:S01]  /*6b10*/  SHF.R.S32.HI R51, RZ, 0x18, R69 ;  /* 0x00000018ff337819 */ /* 0x000fe20000011445 */
[-C--:B------:R-:W-:Y:S01]  /*6b20*/  IMAD R3, R52, R50.reuse, R3 ;  /* 0x0000003234037224 */ /* 0x080fe200078e0203 */
[----:B------:R-:W-:Y:S01]  /*6b30*/  SHF.R.S32.HI R52, RZ, 0x18, R62 ;  /* 0x00000018ff347819 */ /* 0x000fe2000001143e */
[----:B------:R-:W-:Y:S01]  /*6b40*/  IMAD R21, R47, R25, RZ ;  /* 0x000000192f157224 */ /* 0x000fe200078e02ff */
[----:B------:R1:W-:Y:S01]  /*6b50*/  STS.128 [R95+UR49+0x3200], R108 ;  /* 0x0032006c5f007988 */ /* 0x0003e20008000c31 */
[----:B------:R-:W-:Y:S02]  /*6b60*/  IMAD R23, R57, R50, R23 ;  /* 0x0000003239177224 */ /* 0x000fe400078e0217 */
[----:B------:R-:W-:Y:S02]  /*6b70*/  IMAD R22, R47, R26, RZ ;  /* 0x0000001a2f167224 */ /* 0x000fe400078e02ff */
[-C--:B------:R-:W-:Y:S01]  /*6b80*/  IMAD R20, R49, R50.reuse, R20 ;  /* 0x0000003231147224 */ /* 0x080fe200078e0214 */
[----:B------:R-:W-:Y:S01]  /*6b90*/  I2IP.S8.S32.SAT R113, R23, R3, RZ ;  /* 0x0000000317717239 */ /* 0x000fe200000014ff */
[----:B------:R-:W-:Y:S01]  /*6ba0*/  IMAD R27, R47, R27, RZ ;  /* 0x0000001b2f1b7224 */ /* 0x000fe200078e02ff */
[----:B------:R-:W-:Y:S01]  /*6bb0*/  MOV R49, R67 ;  /* 0x0000004300317202 */ /* 0x000fe20000000f00 */
[----:B------:R-:W-:Y:S01]  /*6bc0*/  IMAD R21, R51, R50, R21 ;  /* 0x0000003233157224 */ /* 0x000fe200078e0215 */
[----:B------:R-:W-:Y:S01]  /*6bd0*/  I2IP.S8.S32.SAT R116, R2, R0, R113 ;  /* 0x0000000002747239 */ /* 0x000fe20000001471 */
[----:B------:R-:W-:Y:S01]  /*6be0*/  IMAD R24, R47, R28, RZ ;  /* 0x0000001c2f187224 */ /* 0x000fe200078e02ff */
[----:B------:R-:W-:Y:S01]  /*6bf0*/  SHF.R.S32.HI R51, RZ, 0x18, R66 ;  /* 0x00000018ff337819 */ /* 0x000fe20000011442 */
[-C--:B------:R-:W-:Y:S01]  /*6c00*/  IMAD R22, R53, R50.reuse, R22 ;  /* 0x0000003235167224 */ /* 0x080fe200078e0216 */
[----:B------:R-:W-:Y:S01]  /*6c10*/  IADD3 R113, PT, PT, R44, 0x1, RZ ;  /* 0x000000012c717810 */ /* 0x000fe20007ffe0ff */
[-C--:B------:R-:W-:Y:S02]  /*6c20*/  IMAD R27, R58, R50.reuse, R27 ;  /* 0x000000323a1b7224 */ /* 0x080fe400078e021b */
[----:B------:R-:W-:Y:S02]  /*6c30*/  IMAD R25, R47, R29, RZ ;  /* 0x0000001d2f197224 */ /* 0x000fe400078e02ff */
[----:B------:R-:W-:Y:S01]  /*6c40*/  IMAD R24, R49, R50, R24 ;  /* 0x0000003231187224 */ /* 0x000fe200078e0218 */
[----:B------:R-:W-:Y:S01]  /*6c50*/  SHF.R.S32.HI R49, RZ, 0x18, R65 ;  /* 0x00000018ff317819 */ /* 0x000fe20000011441 */
[----:B------:R-:W-:Y:S01]  /*6c60*/  IMAD R26, R47, R30, RZ ;  /* 0x0000001e2f1a7224 */ /* 0x000fe200078e02ff */
[----:B------:R-:W-:Y:S01]  /*6c70*/  I2IP.S8.S32.SAT R117, R27, R22, RZ ;  /* 0x000000161b757239 */ /* 0x000fe200000014ff */
[----:B------:R-:W-:Y:S02]  /*6c80*/  IMAD.SHL.U32 R61, R63, 0x100, RZ ;  /* 0x000001003f3d7824 */ /* 0x000fe400078e00ff */
[----:B------:R-:W-:Y:S01]  /*6c90*/  IMAD R31, R47, R31, RZ ;  /* 0x0000001f2f1f7224 */ /* 0x000fe200078e02ff */
[----:B------:R-:W-:Y:S01]  /*6ca0*/  I2IP.S8.S32.SAT R117, R21, R20, R117 ;  /* 0x0000001415757239 */ /* 0x000fe20000001475 */
[----:B------:R-:W-:Y:S01]  /*6cb0*/  IMAD R25, R51, R50, R25 ;  /* 0x0000003233197224 */ /* 0x000fe200078e0219 */
[----:B------:R-:W-:Y:S01]  /*6cc0*/  MOV R51, R64 ;  /* 0x0000004000337202 */ /* 0x000fe20000000f00 */
[----:B------:R-:W-:Y:S01]  /*6cd0*/  IMAD R28, R47, R32, RZ ;  /* 0x000000202f1c7224 */ /* 0x000fe200078e02ff */
[----:B------:R-:W-:Y:S01]  /*6ce0*/  SHF.R.S32.HI R53, RZ, 0x18, R61 ;  /* 0x00000018ff357819 */ /* 0x000fe2000001143d */
[-C--:B------:R-:W-:Y:S02]  /*6cf0*/  IMAD R26, R49, R50.reuse, R26 ;  /* 0x00000032311a7224 */ /* 0x080fe400078e021a */
[----:B------:R-:W-:Y:S02]  /*6d00*/  IMAD R29, R47, R33, RZ ;  /* 0x000000212f1d7224 */ /* 0x000fe400078e02ff */
[-C--:B------:R-:W-:Y:S02]  /*6d10*/  IMAD R31, R59, R50.reuse, R31 ;  /* 0x000000323b1f7224 */ /* 0x080fe400078e021f */
[----:B------:R-:W-:Y:S02]  /*6d20*/  IMAD R28, R51, R50, R28 ;  /* 0x00000032331c7224 */ /* 0x000fe400078e021c */
[----:B------:R-:W-:Y:S01]  /*6d30*/  IMAD R30, R47, R34, RZ ;  /* 0x000000222f1e7224 */ /* 0x000fe200078e02ff */
[----:B------:R-:W-:Y:S01]  /*6d40*/  I2IP.S8.S32.SAT R114, R31, R26, RZ ;  /* 0x0000001a1f727239 */ /* 0x000fe200000014ff */
[----:B------:R-:W-:Y:S02]  /*6d50*/  IMAD R29, R52, R50, R29 ;  /* 0x00000032341d7224 */ /* 0x000fe400078e021d */
[----:B------:R-:W-:Y:S01]  /*6d60*/  IMAD R35, R47, R35, RZ ;  /* 0x000000232f237224 */ /* 0x000fe200078e02ff */
[----:B------:R-:W-:Y:S01]  /*6d70*/  I2IP.S8.S32.SAT R118, R25, R24, R114 ;  /* 0x0000001819767239 */ /* 0x000fe20000001472 */
[-C--:B------:R-:W-:Y:S02]  /*6d80*/  IMAD R30, R53, R50.reuse, R30 ;  /* 0x00000032351e7224 */ /* 0x080fe400078e021e */
[----:B------:R-:W-:Y:S05]  /*6d90*/  IMAD R35, R60, R50, R35 ;  /* 0x000000323c237224 */ /* 0x000fea00078e0223 */
[----:B------:R-:W-:Y:S04]  /*6da0*/  I2IP.S8.S32.SAT R115, R35, R30, RZ ;  /* 0x0000001e23737239 */ /* 0x000fe800000014ff */
[----:B------:R-:W-:Y:S05]  /*6db0*/  I2IP.S8.S32.SAT R119, R29, R28, R115 ;  /* 0x0000001c1d777239 */ /* 0x000fea0000001473 */
        /* <DEDUP_REMOVED lines=9> */
[----:B------:R-:W-:Y:S02]  /*6e50*/  UIADD3 UR8, UP0, UPT, UR52, 0x680, URZ ;  /* 0x0000068034087890 */ /* 0x000fe4000ff1e0ff */
[----:B------:R-:W-:Y:S02]  /*6e60*/  UIADD3 UR5, UPT, UPT, UR41, 0x40, URZ ;  /* 0x0000004029057890 */ /* 0x000fe4000fffe0ff */
[----:B------:R-:W-:Y:S02]  /*6e70*/  UIADD3 UR4, UPT, UPT, UR49, 0x3200, URZ ;  /* 0x0000320031047890 */ /* 0x000fe4000fffe0ff */
[----:B------:R-:W-:Y:S01]  /*6e80*/  UIADD3.X UR9, UPT, UPT, URZ, UR53, URZ, UP0, !UPT ;  /* 0x00000035ff097290 */ /* 0x000fe200087fe4ff */
[----:B------:R-:W-:Y:S01]  /*6e90*/  UMOV UR6, UR42 ;  /* 0x0000002a00067c82 */ /* 0x000fe20008000000 */
[----:B------:R-:W-:Y:S07]  /*6ea0*/  UMOV UR7, UR36 ;  /* 0x0000002400077c82 */ /* 0x000fee0008000000 */
[----:B------:R2:W-:Y:S01]  /*6eb0*/  UTMASTG.3D [UR4], [UR8] ;  /* 0x00000004080073b5 */ /* 0x0005e20008010000 */
[----:B------:R0:W-:Y:S01]  /*6ec0*/  UTMACMDFLUSH ;  /* 0x00000000000079b7 */ /* 0x0001e20000000000 */
[----:B--2---:R-:W-:Y:S04]  /*6ed0*/  DEPBAR.LE SB0, 0x1 ;  /* 0x000080400000791a */ /* 0x004fe80000000000 */
.L_x_101:
[----:B------:R-:W-:Y:S05]  /*6ee0*/  BSYNC.RECONVERGENT B0 ;  /* 0x0000000000007941 */ /* 0x000fea0003800200 */
.L_x_100:
[----:B------:R-:W-:Y:S01]  /*6ef0*/  BAR.SYNC.DEFER_BLOCKING 0x1, 0x80 ;  /* 0x0042000000007b1d */ /* 0x000fe20000010000 */
[----:B------:R-:W-:Y:S01]  /*6f00*/  ISETP.NE.AND P2, PT, R106, RZ, PT ;  /* 0x000000ff6a00720c */ /* 0x000fe20003f45270 */
[----:B------:R-:W-:Y:S01]  /*6f10*/  IMAD.IADD R20, R43, 0x1, R83 ;  /* 0x000000012b147824 */ /* 0x000fe200078e0253 */
[----:B------:R-:W-:Y:S01]  /*6f20*/  ISETP.NE.AND P0, PT, R107, 0x2, PT ;  /* 0x000000026b00780c */ /* 0x000fe20003f05270 */
[----:B------:R-:W-:Y:S01]  /*6f30*/  IMAD.IADD R21, R45, 0x1, R90 ;  /* 0x000000012d157824 */ /* 0x000fe200078e025a */
[----:B------:R-:W-:Y:S02]  /*6f40*/  ISETP.NE.AND P1, PT, R113, 0x4, PT ;  /* 0x000000047100780c */ /* 0x000fe40003f25270 */
[----:B------:R-:W-:Y:S02]  /*6f50*/  SEL R0, RZ, 0x1, P0 ;  /* 0x00000001ff007807 */ /* 0x000fe40000000000 */
[----:B------:R-:W-:Y:S02]  /*6f60*/  SEL R3, RZ, 0x1, P1 ;  /* 0x00000001ff037807 */ /* 0x000fe40000800000 */
[----:B------:R-:W-:Y:S02]  /*6f70*/  LOP3.LUT R101, R101, R0, RZ, 0x3c, !PT ;  /* 0x0000000065657212 */ /* 0x000fe400078e3cff */
[----:B------:R-:W-:Y:S02]  /*6f80*/  LOP3.LUT R102, R102, R3, RZ, 0x3c, !PT ;  /* 0x0000000366667212 */ /* 0x000fe400078e3cff */
[----:B------:R-:W-:Y:S02]  /*6f90*/  @P2 R2UR UR36, R98 ;  /* 0x00000000622422ca */ /* 0x000fe400000e0000 */
[----:B------:R-:W-:Y:S02]  /*6fa0*/  SEL R107, R107, RZ, P0 ;  /* 0x000000ff6b6b7207 */ /* 0x000fe40000000000 */
[----:B------:R-:W-:Y:S01]  /*6fb0*/  SEL R44, R113, RZ, P1 ;  /* 0x000000ff712c7207 */ /* 0x000fe20000800000 */
[----:B------:R-:W-:Y:S10]  /*6fc0*/  @P2 BRA `(.L_x_102) ;  /* 0xffffffd400d82947 */ /* 0x000ff4000383ffff */
[----:B------:R-:W-:Y:S05]  /*6fd0*/  EXIT ;  /* 0x000000000000794d */ /* 0x000fea0003800000 */
.L_x_19:
[----:B--2---:R2:W1:Y:S02]  /*6fe0*/  SYNCS.PHASECHK.TRANS64.TRYWAIT P0, [R3+URZ+0xc0], R2 ;  /* 0x0000c002030075a7 */ /* 0x00446400080011ff */
[----:B-1----:R-:W-:Y:S05]  /*6ff0*/  @!P0 NANOSLEEP.SYNCS 0x989680 ;  /* 0x009896800000895d */ /* 0x002fea0003900000 */
[----:B------:R-:W1:Y:S02]  /*7000*/  @!P0 SYNCS.PHASECHK.TRANS64 P0, [R3+URZ+0xc0], R2 ;  /* 0x0000c002030085a7 */ /* 0x000e6400080010ff */
[----:B-1----:R-:W-:Y:S05]  /*7010*/  @!P0 BRA `(.L_x_19) ;  /* 0xfffffffc00f08947 */ /* 0x002fea000383ffff */
[----:B------:R-:W-:Y:S05]  /*7020*/  BRA `(.L_x_103) ;  /* 0xffffffa4004c7947 */ /* 0x000fea000383ffff */
.L_x_22:
[----:B-1----:R-:W-:-:S07]  /*7030*/  MOV R2, UR33 ;  /* 0x0000002100027c02 */ /* 0x002fce0008000f00 */
.L_x_104:
[----:B-1----:R1:W2:Y:S02]  /*7040*/  SYNCS.PHASECHK.TRANS64.TRYWAIT P0, [R2+URZ+0x10], R5 ;  /* 0x00001005020075a7 */ /* 0x0022a400080011ff */
[----:B--2---:R-:W-:Y:S05]  /*7050*/  @!P0 NANOSLEEP.SYNCS 0x989680 ;  /* 0x009896800000895d */ /* 0x004fea0003900000 */
[----:B------:R-:W2:Y:S02]  /*7060*/  @!P0 SYNCS.PHASECHK.TRANS64 P0, [R2+URZ+0x10], R5 ;  /* 0x00001005020085a7 */ /* 0x000ea400080010ff */
[----:B--2---:R-:W-:Y:S05]  /*7070*/  @!P0 BRA `(.L_x_104) ;  /* 0xfffffffc00f08947 */ /* 0x004fea000383ffff */
[----:B------:R-:W-:Y:S05]  /*7080*/  BRA `(.L_x_21) ;  /* 0xffffffa4009c7947 */ /* 0x000fea000383ffff */
.L_x_28:
[----:B-1----:R-:W-:-:S07]  /*7090*/  MOV R2, UR17 ;  /* 0x0000001100027c02 */ /* 0x002fce0008000f00 */
.L_x_105:
[----:B-1----:R1:W2:Y:S02]  /*70a0*/  SYNCS.PHASECHK.TRANS64.TRYWAIT P0, [R2+URZ+0x10], R5 ;  /* 0x00001005020075a7 */ /* 0x0022a400080011ff */
[----:B--2---:R-:W-:Y:S05]  /*70b0*/  @!P0 NANOSLEEP.SYNCS 0x989680 ;  /* 0x009896800000895d */ /* 0x004fea0003900000 */
[----:B------:R-:W2:Y:S02]  /*70c0*/  @!P0 SYNCS.PHASECHK.TRANS64 P0, [R2+URZ+0x10], R5 ;  /* 0x00001005020085a7 */ /* 0x000ea400080010ff */
[----:B--2---:R-:W-:Y:S05]  /*70d0*/  @!P0 BRA `(.L_x_105) ;  /* 0xfffffffc00f08947 */ /* 0x004fea000383ffff */
[----:B------:R-:W-:Y:S05]  /*70e0*/  BRA `(.L_x_27) ;  /* 0xffffffa800447947 */ /* 0x000fea000383ffff */
.L_x_32:
[----:B-1----:R1:W2:Y:S02]  /*70f0*/  SYNCS.PHASECHK.TRANS64.TRYWAIT P0, [R2+URZ+0x50], R3 ;  /* 0x00005003020075a7 */ /* 0x0022a400080011ff */
[----:B--2---:R-:W-:Y:S05]  /*7100*/  @!P0 NANOSLEEP.SYNCS 0x989680 ;  /* 0x009896800000895d */ /* 0x004fea0003900000 */
[----:B------:R-:W2:Y:S02]  /*7110*/  @!P0 SYNCS.PHASECHK.TRANS64 P0, [R2+URZ+0x50], R3 ;  /* 0x00005003020085a7 */ /* 0x000ea400080010ff */
[----:B--2---:R-:W-:Y:S05]  /*7120*/  @!P0 BRA `(.L_x_32) ;  /* 0xfffffffc00f08947 */ /* 0x004fea000383ffff */
[----:B------:R-:W-:Y:S05]  /*7130*/  BRA `(.L_x_106) ;  /* 0xffffffa800d47947 */ /* 0x000fea000383ffff */
.L_x_36:
[----:B----4-:R-:W-:-:S07]  /*7140*/  MOV R0, UR4 ;  /* 0x0000000400007c02 */ /* 0x010fce0008000f00 */
.L_x_107:
[----:B-1----:R1:W2:Y:S02]  /*7150*/  SYNCS.PHASECHK.TRANS64.TRYWAIT P0, [R0+URZ], R3 ;  /* 0x00000003000075a7 */ /* 0x0022a400080011ff */
[----:B--2---:R-:W-:Y:S05]  /*7160*/  @!P0 NANOSLEEP.SYNCS 0x989680 ;  /* 0x009896800000895d */ /* 0x004fea0003900000 */
[----:B------:R-:W2:Y:S02]  /*7170*/  @!P0 SYNCS.PHASECHK.TRANS64 P0, [R0+URZ], R3 ;  /* 0x00000003000085a7 */ /* 0x000ea400080010ff */
[----:B--2---:R-:W-:Y:S05]  /*7180*/  @!P0 BRA `(.L_x_107) ;  /* 0xfffffffc00f08947 */ /* 0x004fea000383ffff */
[----:B------:R-:W-:Y:S05]  /*7190*/  BRA `(.L_x_108) ;  /* 0xffffffb000447947 */ /* 0x000fea000383ffff */
.L_x_39:
[----:B-1----:R1:W2:Y:S02]  /*71a0*/  SYNCS.PHASECHK.TRANS64.TRYWAIT P0, [R0+URZ+0xb0], R5 ;  /* 0x0000b005000075a7 */ /* 0x0022a400080011ff */
[----:B--2---:R-:W-:Y:S05]  /*71b0*/  @!P0 NANOSLEEP.SYNCS 0x989680 ;  /* 0x009896800000895d */ /* 0x004fea0003900000 */
[----:B------:R-:W2:Y:S02]  /*71c0*/  @!P0 SYNCS.PHASECHK.TRANS64 P0, [R0+URZ+0xb0], R5 ;  /* 0x0000b005000085a7 */ /* 0x000ea400080010ff */
[----:B--2---:R-:W-:Y:S05]  /*71d0*/  @!P0 BRA `(.L_x_39) ;  /* 0xfffffffc00f08947 */ /* 0x004fea000383ffff */
[----:B------:R-:W-:Y:S05]  /*71e0*/  BRA `(.L_x_109) ;  /* 0xffffffb000a07947 */ /* 0x000fea000383ffff */
.L_x_40:
[----:B------:R-:W-:-:S07]  /*71f0*/  MOV R0, UR5 ;  /* 0x0000000500007c02 */ /* 0x000fce0008000f00 */
.L_x_110:
[----:B-1----:R1:W2:Y:S02]  /*7200*/  SYNCS.PHASECHK.TRANS64.TRYWAIT P0, [R0+URZ+0x60], R5 ;  /* 0x00006005000075a7 */ /* 0x0022a400080011ff */
[----:B--2---:R-:W-:Y:S05]  /*7210*/  @!P0 NANOSLEEP.SYNCS 0x989680 ;  /* 0x009896800000895d */ /* 0x004fea0003900000 */
[----:B------:R-:W2:Y:S02]  /*7220*/  @!P0 SYNCS.PHASECHK.TRANS64 P0, [R0+URZ+0x60], R5 ;  /* 0x00006005000085a7 */ /* 0x000ea400080010ff */
[----:B--2---:R-:W-:Y:S05]  /*7230*/  @!P0 BRA `(.L_x_110) ;  /* 0xfffffffc00f08947 */ /* 0x004fea000383ffff */
[----:B------:R-:W-:Y:S05]  /*7240*/  BRA `(.L_x_111) ;  /* 0xffffffb000b07947 */ /* 0x000fea000383ffff */
.L_x_41:
[----:B-1----:R1:W2:Y:S02]  /*7250*/  SYNCS.PHASECHK.TRANS64.TRYWAIT P1, [R0+URZ+0x50], R5 ;  /* 0x00005005000075a7 */ /* 0x0022a400080211ff */
[----:B--2---:R-:W-:Y:S05]  /*7260*/  @!P1 NANOSLEEP.SYNCS 0x989680 ;  /* 0x009896800000995d */ /* 0x004fea0003900000 */
[----:B------:R-:W2:Y:S02]  /*7270*/  @!P1 SYNCS.PHASECHK.TRANS64 P1, [R0+URZ+0x50], R5 ;  /* 0x00005005000095a7 */ /* 0x000ea400080210ff */
[----:B--2---:R-:W-:Y:S05]  /*7280*/  @!P1 BRA `(.L_x_41) ;  /* 0xfffffffc00f09947 */ /* 0x004fea000383ffff */
[----:B------:R-:W-:Y:S05]  /*7290*/  BRA `(.L_x_112) ;  /* 0xffffffb000e07947 */ /* 0x000fea000383ffff */
.L_x_44:
[----:B------:R-:W-:-:S07]  /*72a0*/  MOV R0, UR5 ;  /* 0x0000000500007c02 */ /* 0x000fce0008000f00 */
.L_x_113:
[----:B-1----:R1:W2:Y:S02]  /*72b0*/  SYNCS.PHASECHK.TRANS64.TRYWAIT P0, [R0+URZ+0x60], R3 ;  /* 0x00006003000075a7 */ /* 0x0022a400080011ff */
[----:B--2---:R-:W-:Y:S05]  /*72c0*/  @!P0 NANOSLEEP.SYNCS 0x989680 ;  /* 0x009896800000895d */ /* 0x004fea0003900000 */
[----:B------:R-:W2:Y:S02]  /*72d0*/  @!P0 SYNCS.PHASECHK.TRANS64 P0, [R0+URZ+0x60], R3 ;  /* 0x00006003000085a7 */ /* 0x000ea400080010ff */
[----:B--2---:R-:W-:Y:S05]  /*72e0*/  @!P0 BRA `(.L_x_113) ;  /* 0xfffffffc00f08947 */ /* 0x004fea000383ffff */
[----:B------:R-:W-:Y:S05]  /*72f0*/  BRA `(.L_x_43) ;  /* 0xffffffb400347947 */ /* 0x000fea000383ffff */
.L_x_51:
[----:B-1----:R1:W2:Y:S02]  /*7300*/  SYNCS.PHASECHK.TRANS64.TRYWAIT P1, [R0+URZ+0x50], R5 ;  /* 0x00005005000075a7 */ /* 0x0022a400080211ff */
[----:B--2---:R-:W-:Y:S05]  /*7310*/  @!P1 NANOSLEEP.SYNCS 0x989680 ;  /* 0x009896800000995d */ /* 0x004fea0003900000 */
[----:B------:R-:W2:Y:S02]  /*7320*/  @!P1 SYNCS.PHASECHK.TRANS64 P1, [R0+URZ+0x50], R5 ;  /* 0x00005005000095a7 */ /* 0x000ea400080210ff */
[----:B--2---:R-:W-:Y:S05]  /*7330*/  @!P1 BRA `(.L_x_51) ;  /* 0xfffffffc00f09947 */ /* 0x004fea000383ffff */
[----:B------:R-:W-:Y:S05]  /*7340*/  BRA `(.L_x_114) ;  /* 0xffffffb800947947 */ /* 0x000fea000383ffff */
.L_x_52:
[----:B------:R-:W-:-:S07]  /*7350*/  MOV R3, UR8 ;  /* 0x0000000800037c02 */ /* 0x000fce0008000f00 */
.L_x_115:
[----:B-1----:R1:W2:Y:S02]  /*7360*/  SYNCS.PHASECHK.TRANS64.TRYWAIT P0, [R3+URZ+0x90], R0 ;  /* 0x00009000030075a7 */ /* 0x0022a400080011ff */
[----:B--2---:R-:W-:Y:S05]  /*7370*/  @!P0 NANOSLEEP.SYNCS 0x989680 ;  /* 0x009896800000895d */ /* 0x004fea0003900000 */
[----:B------:R-:W2:Y:S02]  /*7380*/  @!P0 SYNCS.PHASECHK.TRANS64 P0, [R3+URZ+0x90], R0 ;  /* 0x00009000030085a7 */ /* 0x000ea400080010ff */
[----:B--2---:R-:W-:Y:S05]  /*7390*/  @!P0 BRA `(.L_x_115) ;  /* 0xfffffffc00f08947 */ /* 0x004fea000383ffff */
[----:B------:R-:W-:Y:S05]  /*73a0*/  BRA `(.L_x_116) ;  /* 0xffffffb800e47947 */ /* 0x000fea000383ffff */
.L_x_55:
[----:B------:R-:W-:Y:S07]  /*73b0*/  MOV R0, UR7 ;  /* 0x0000000700007c02 */ /* 0x000fee0008000f00 */
.L_x_117:
[----:B-1----:R1:W2:Y:S02]  /*73c0*/  SYNCS.PHASECHK.TRANS64.TRYWAIT P0, [R0+URZ], R3 ;  /* 0x00000003000075a7 */ /* 0x0022a400080011ff */
[----:B--2---:R-:W-:Y:S05]  /*73d0*/  @!P0 NANOSLEEP.SYNCS 0x989680 ;  /* 0x009896800000895d */ /* 0x004fea0003900000 */
[----:B------:R-:W2:Y:S02]  /*73e0*/  @!P0 SYNCS.PHASECHK.TRANS64 P0, [R0+URZ], R3 ;  /* 0x00000003000085a7 */ /* 0x000ea400080010ff */
[----:B--2---:R-:W-:Y:S05]  /*73f0*/  @!P0 BRA `(.L_x_117) ;  /* 0xfffffffc00f08947 */ /* 0x004fea000383ffff */
[----:B------:R-:W-:Y:S05]  /*7400*/  BRA `(.L_x_54) ;  /* 0xffffffbc00007947 */ /* 0x000fea000383ffff */
.L_x_58:
[----:B------:R-:W-:-:S07]  /*7410*/  MOV R0, UR5 ;  /* 0x0000000500007c02 */ /* 0x000fce0008000f00 */
.L_x_118:
[----:B--2---:R2:W3:Y:S02]  /*7420*/  SYNCS.PHASECHK.TRANS64.TRYWAIT P0, [R0+URZ], R3 ;  /* 0x00000003000075a7 */ /* 0x0044e400080011ff */
[----:B---3--:R-:W-:Y:S05]  /*7430*/  @!P0 NANOSLEEP.SYNCS 0x989680 ;  /* 0x009896800000895d */ /* 0x008fea0003900000 */
[----:B------:R-:W3:Y:S02]  /*7440*/  @!P0 SYNCS.PHASECHK.TRANS64 P0, [R0+URZ], R3 ;  /* 0x00000003000085a7 */ /* 0x000ee400080010ff */
[----:B---3--:R-:W-:Y:S05]  /*7450*/  @!P0 BRA `(.L_x_118) ;  /* 0xfffffffc00f08947 */ /* 0x008fea000383ffff */
[----:B------:R-:W-:Y:S05]  /*7460*/  BRA `(.L_x_119) ;  /* 0xffffffbc00b47947 */ /* 0x000fea000383ffff */
.L_x_59:
[----:B------:R-:W-:-:S07]  /*7470*/  MOV R0, UR5 ;  /* 0x0000000500007c02 */ /* 0x000fce0008000f00 */
.L_x_120:
[----:B-1----:R1:W2:Y:S02]  /*7480*/  SYNCS.PHASECHK.TRANS64.TRYWAIT P0, [R0+URZ], R3 ;  /* 0x00000003000075a7 */ /* 0x0022a400080011ff */
[----:B--2---:R-:W-:Y:S05]  /*7490*/  @!P0 NANOSLEEP.SYNCS 0x989680 ;  /* 0x009896800000895d */ /* 0x004fea0003900000 */
[----:B------:R-:W2:Y:S02]  /*74a0*/  @!P0 SYNCS.PHASECHK.TRANS64 P0, [R0+URZ], R3 ;  /* 0x00000003000085a7 */ /* 0x000ea400080010ff */
[----:B--2---:R-:W-:Y:S05]  /*74b0*/  @!P0 BRA `(.L_x_120) ;  /* 0xfffffffc00f08947 */ /* 0x004fea000383ffff */
[----:B------:R-:W-:Y:S05]  /*74c0*/  BRA `(.L_x_121) ;  /* 0xffffffbc00c07947 */ /* 0x000fea000383ffff */
.L_x_60:
[----:B------:R-:W-:-:S07]  /*74d0*/  MOV R0, UR5 ;  /* 0x0000000500007c02 */ /* 0x000fce0008000f00 */
.L_x_122:
[----:B-1----:R1:W2:Y:S02]  /*74e0*/  SYNCS.PHASECHK.TRANS64.TRYWAIT P0, [R0+URZ], R3 ;  /* 0x00000003000075a7 */ /* 0x0022a400080011ff */
[----:B--2---:R-:W-:Y:S05]  /*74f0*/  @!P0 NANOSLEEP.SYNCS 0x989680 ;  /* 0x009896800000895d */ /* 0x004fea0003900000 */
[----:B------:R-:W2:Y:S02]  /*7500*/  @!P0 SYNCS.PHASECHK.TRANS64 P0, [R0+URZ], R3 ;  /* 0x00000003000085a7 */ /* 0x000ea400080010ff */
[----:B--2---:R-:W-:Y:S05]  /*7510*/  @!P0 BRA `(.L_x_122) ;  /* 0xfffffffc00f08947 */ /* 0x004fea000383ffff */
[----:B------:R-:W-:Y:S05]  /*7520*/  BRA `(.L_x_123) ;  /* 0xffffffbc00cc7947 */ /* 0x000fea000383ffff */
.L_x_61:
[----:B------:R-:W-:-:S07]  /*7530*/  MOV R0, UR7 ;  /* 0x0000000700007c02 */ /* 0x000fce0008000f00 */
.L_x_124:
[----:B-1----:R1:W2:Y:S02]  /*7540*/  SYNCS.PHASECHK.TRANS64.TRYWAIT P0, [R0+URZ], R3 ;  /* 0x00000003000075a7 */ /* 0x0022a400080011ff */
[----:B--2---:R-:W-:Y:S05]  /*7550*/  @!P0 NANOSLEEP.SYNCS 0x989680 ;  /* 0x009896800000895d */ /* 0x004fea0003900000 */
[----:B------:R-:W2:Y:S02]  /*7560*/  @!P0 SYNCS.PHASECHK.TRANS64 P0, [R0+URZ], R3 ;  /* 0x00000003000085a7 */ /* 0x000ea400080010ff */
[----:B--2---:R-:W-:Y:S05]  /*7570*/  @!P0 BRA `(.L_x_124) ;  /* 0xfffffffc00f08947 */ /* 0x004fea000383ffff */
[----:B------:R-:W-:Y:S05]  /*7580*/  BRA `(.L_x_125) ;  /* 0xffffffbc00d87947 */ /* 0x000fea000383ffff */
.L_x_66:
[----:B--2---:R2:W3:Y:S02]  /*7590*/  SYNCS.PHASECHK.TRANS64.TRYWAIT P0, [R0+URZ+0x50], R3 ;  /* 0x00005003000075a7 */ /* 0x0044e400080011ff */
[----:B---3--:R-:W-:Y:S05]  /*75a0*/  @!P0 NANOSLEEP.SYNCS 0x989680 ;  /* 0x009896800000895d */ /* 0x008fea0003900000 */
[----:B------:R-:W3:Y:S02]  /*75b0*/  @!P0 SYNCS.PHASECHK.TRANS64 P0, [R0+URZ+0x50], R3 ;  /* 0x00005003000085a7 */ /* 0x000ee400080010ff */
[----:B---3--:R-:W-:Y:S05]  /*75c0*/  @!P0 BRA `(.L_x_66) ;  /* 0xfffffffc00f08947 */ /* 0x008fea000383ffff */
[----:B------:R-:W-:Y:S05]  /*75d0*/  BRA `(.L_x_126) ;  /* 0xffffffc000dc7947 */ /* 0x000fea000383ffff */
.L_x_69:
[----:B------:R-:W-:Y:S07]  /*75e0*/  MOV R0, UR7 ;  /* 0x0000000700007c02 */ /* 0x000fee0008000f00 */
.L_x_127:
[----:B--2---:R2:W3:Y:S02]  /*75f0*/  SYNCS.PHASECHK.TRANS64.TRYWAIT P0, [R0+URZ+0x48], R3 ;  /* 0x00004803000075a7 */ /* 0x0044e400080011ff */
[----:B---3--:R-:W-:Y:S05]  /*7600*/  @!P0 NANOSLEEP.SYNCS 0x989680 ;  /* 0x009896800000895d */ /* 0x008fea0003900000 */
[----:B------:R-:W3:Y:S02]  /*7610*/  @!P0 SYNCS.PHASECHK.TRANS64 P0, [R0+URZ+0x48], R3 ;  /* 0x00004803000085a7 */ /* 0x000ee400080010ff */
[----:B---3--:R-:W-:Y:S05]  /*7620*/  @!P0 BRA `(.L_x_127) ;  /* 0xfffffffc00f08947 */ /* 0x008fea000383ffff */
[----:B------:R-:W-:Y:S05]  /*7630*/  BRA `(.L_x_68) ;  /* 0xffffffc400bc7947 */ /* 0x000fea000383ffff */
.L_x_72:
[----:B--2---:R-:W-:Y:S07]  /*7640*/  MOV R3, UR7 ;  /* 0x0000000700037c02 */ /* 0x004fee0008000f00 */
.L_x_128:
[----:B-1----:R1:W2:Y:S02]  /*7650*/  SYNCS.PHASECHK.TRANS64.TRYWAIT P0, [R3+URZ+0x30], R12 ;  /* 0x0000300c030075a7 */ /* 0x0022a400080011ff */
[----:B--2---:R-:W-:Y:S05]  /*7660*/  @!P0 NANOSLEEP.SYNCS 0x989680 ;  /* 0x009896800000895d */ /* 0x004fea0003900000 */
[----:B------:R-:W2:Y:S02]  /*7670*/  @!P0 SYNCS.PHASECHK.TRANS64 P0, [R3+URZ+0x30], R12 ;  /* 0x0000300c030085a7 */ /* 0x000ea400080010ff */
[----:B--2---:R-:W-:Y:S05]  /*7680*/  @!P0 BRA `(.L_x_128) ;  /* 0xfffffffc00f08947 */ /* 0x004fea000383ffff */
[----:B------:R-:W-:Y:S05]  /*7690*/  BRA `(.L_x_129) ;  /* 0xffffffc800347947 */ /* 0x000fea000383ffff */
.L_x_73:
[----:B------:R-:W-:Y:S07]  /*76a0*/  MOV R3, UR7 ;  /* 0x0000000700037c02 */ /* 0x000fee0008000f00 */
.L_x_130:
[----:B-1----:R1:W2:Y:S02]  /*76b0*/  SYNCS.PHASECHK.TRANS64.TRYWAIT P0, [R3+URZ+0x38], R12 ;  /* 0x0000380c030075a7 */ /* 0x0022a400080011ff */
[----:B--2---:R-:W-:Y:S05]  /*76c0*/  @!P0 NANOSLEEP.SYNCS 0x989680 ;  /* 0x009896800000895d */ /* 0x004fea0003900000 */
[----:B------:R-:W2:Y:S02]  /*76d0*/  @!P0 SYNCS.PHASECHK.TRANS64 P0, [R3+URZ+0x38], R12 ;  /* 0x0000380c030085a7 */ /* 0x000ea400080010ff */
[----:B--2---:R-:W-:Y:S05]  /*76e0*/  @!P0 BRA `(.L_x_130) ;  /* 0xfffffffc00f08947 */ /* 0x004fea000383ffff */
[----:B------:R-:W-:Y:S05]  /*76f0*/  BRA `(.L_x_131) ;  /* 0xffffffc800b47947 */ /* 0x000fea000383ffff */
.L_x_75:
[----:B------:R-:W-:-:S07]  /*7700*/  MOV R0, UR7 ;  /* 0x0000000700007c02 */ /* 0x000fce0008000f00 */
.L_x_132:
[----:B-1----:R1:W3:Y:S02]  /*7710*/  SYNCS.PHASECHK.TRANS64.TRYWAIT P0, [R0+URZ+0x30], R3 ;  /* 0x00003003000075a7 */ /* 0x0022e400080011ff */
[----:B---3--:R-:W-:Y:S05]  /*7720*/  @!P0 NANOSLEEP.SYNCS 0x989680 ;  /* 0x009896800000895d */ /* 0x008fea0003900000 */
[----:B------:R-:W3:Y:S02]  /*7730*/  @!P0 SYNCS.PHASECHK.TRANS64 P0, [R0+URZ+0x30], R3 ;  /* 0x00003003000085a7 */ /* 0x000ee400080010ff */
[----:B---3--:R-:W-:Y:S05]  /*7740*/  @!P0 BRA `(.L_x_132) ;  /* 0xfffffffc00f08947 */ /* 0x008fea000383ffff */
[----:B------:R-:W-:Y:S05]  /*7750*/  BRA `(.L_x_133) ;  /* 0xffffffcc00247947 */ /* 0x000fea000383ffff */
.L_x_77:
[----:B--2---:R2:W4:Y:S02]  /*7760*/  SYNCS.PHASECHK.TRANS64.TRYWAIT P0, [R0+URZ+0x50], R3 ;  /* 0x00005003000075a7 */ /* 0x00452400080011ff */
[----:B----4-:R-:W-:Y:S05]  /*7770*/  @!P0 NANOSLEEP.SYNCS 0x989680 ;  /* 0x009896800000895d */ /* 0x010fea0003900000 */
[----:B------:R-:W4:Y:S02]  /*7780*/  @!P0 SYNCS.PHASECHK.TRANS64 P0, [R0+URZ+0x50], R3 ;  /* 0x00005003000085a7 */ /* 0x000f2400080010ff */
[----:B----4-:R-:W-:Y:S05]  /*7790*/  @!P0 BRA `(.L_x_77) ;  /* 0xfffffffc00f08947 */ /* 0x010fea000383ffff */
[----:B------:R-:W-:Y:S05]  /*77a0*/  BRA `(.L_x_134) ;  /* 0xffffffcc00f47947 */ /* 0x000fea000383ffff */
.L_x_88:
[----:B-1----:R1:W3:Y:S02]  /*77b0*/  SYNCS.PHASECHK.TRANS64.TRYWAIT P1, [R0+URZ+0x20], R3 ;  /* 0x00002003000075a7 */ /* 0x0022e400080211ff */
[----:B---3--:R-:W-:Y:S05]  /*77c0*/  @!P1 NANOSLEEP.SYNCS 0x989680 ;  /* 0x009896800000995d */ /* 0x008fea0003900000 */
[----:B------:R-:W3:Y:S02]  /*77d0*/  @!P1 SYNCS.PHASECHK.TRANS64 P1, [R0+URZ+0x20], R3 ;  /* 0x00002003000095a7 */ /* 0x000ee400080210ff */
[----:B---3--:R-:W-:Y:S05]  /*77e0*/  @!P1 BRA `(.L_x_88) ;  /* 0xfffffffc00f09947 */ /* 0x008fea000383ffff */
[----:B------:R-:W-:Y:S05]  /*77f0*/  BRA `(.L_x_87) ;  /* 0xffffffdc000c7947 */ /* 0x000fea000383ffff */
.L_x_90:
[----:B---3--:R3:W4:Y:S02]  /*7800*/  SYNCS.PHASECHK.TRANS64.TRYWAIT P0, [R108+URZ+0x70], R7 ;  /* 0x000070076c0075a7 */ /* 0x00872400080011ff */
[----:B----4-:R-:W-:Y:S05]  /*7810*/  @!P0 NANOSLEEP.SYNCS 0x989680 ;  /* 0x009896800000895d */ /* 0x010fea0003900000 */
[----:B------:R-:W4:Y:S02]  /*7820*/  @!P0 SYNCS.PHASECHK.TRANS64 P0, [R108+URZ+0x70], R7 ;  /* 0x000070076c0085a7 */ /* 0x000f2400080010ff */
[----:B----4-:R-:W-:Y:S05]  /*7830*/  @!P0 BRA `(.L_x_90) ;  /* 0xfffffffc00f08947 */ /* 0x010fea000383ffff */
[----:B------:R-:W-:Y:S05]  /*7840*/  BRA `(.L_x_89) ;  /* 0xffffffdc00607947 */ /* 0x000fea000383ffff */
.L_x_98:
[----:B--2---:R2:W3:Y:S02]  /*7850*/  SYNCS.PHASECHK.TRANS64.TRYWAIT P0, [R75+URZ+0x20], R0 ;  /* 0x000020004b0075a7 */ /* 0x0044e400080011ff */
[----:B---3--:R-:W-:Y:S05]  /*7860*/  @!P0 NANOSLEEP.SYNCS 0x989680 ;  /* 0x009896800000895d */ /* 0x008fea0003900000 */
[----:B------:R-:W3:Y:S02]  /*7870*/  @!P0 SYNCS.PHASECHK.TRANS64 P0, [R75+URZ+0x20], R0 ;  /* 0x000020004b0085a7 */ /* 0x000ee400080010ff */
[----:B---3--:R-:W-:Y:S05]  /*7880*/  @!P0 BRA `(.L_x_98) ;  /* 0xfffffffc00f08947 */ /* 0x008fea000383ffff */
[----:B------:R-:W-:Y:S05]  /*7890*/  BRA `(.L_x_97) ;  /* 0xffffffe800547947 */ /* 0x000fea000383ffff */
        .weak           $__internal_0_$__cuda_sm10x_tcgen05_guardrail_trap_col_being_dealloced_not_returned_by_alloc
        .type           $__internal_0_$__cuda_sm10x_tcgen05_guardrail_trap_col_being_dealloced_not_returned_by_alloc,@function
        .size           $__internal_0_$__cuda_sm10x_tcgen05_guardrail_trap_col_being_dealloced_not_returned_by_alloc,($__internal_1_$__cuda_sm10x_tcgen05_guardrail_trap_phase_invalid_during_alloc - $__internal_0_$__cuda_sm10x_tcgen05_guardrail_trap_col_being_dealloced_not_returned_by_alloc)
$__internal_0_$__cuda_sm10x_tcgen05_guardrail_trap_col_being_dealloced_not_returned_by_alloc:
[----:B------:R-:W-:Y:S05]  /*78a0*/  BPT.TRAP 0x1 ;  /* 0x000000040000795c */ /* 0x000fea0000300000 */
[----:B------:R-:W-:-:S04]  /*78b0*/  HFMA2 R3, -RZ, RZ, 0, 0 ;  /* 0x00000000ff037431 */ /* 0x000fc800000001ff */
[----:B------:R-:W-:Y:S05]  /*78c0*/  RET.REL.NODEC R2 `(_ZN7cutlass13device_kernelINS_4gemm6kernel13GemmUniversalIN4cute5tupleIJiiiiEEENS1_10collective13CollectiveMmaINS1_35MainloopSm100TmaUmmaWarpSpecializedILi2ELi2ELi4ENS5_IJNS4_1CILi1EEESB_SB_EEEEENS5_IJNSA_ILi64EEENSA_ILi128EEESE_EEEaNS5_IJlSB_lEEEaSH_NS4_8TiledMMAINS4_8MMA_AtomIJNS4_15SM100_MMA_S8_SSIaaiLi64ELi128ELNS4_4UMMA5MajorE0ELSM_0ELNSL_8SaturateE0EEEEEENS4_6LayoutISC_NS5_IJNSA_ILi0EEESR_SR_EEEEENS5_IJNS4_10UnderscoreESU_SU_EEEEENS4_13SM90_TMA_LOADENS4_14ComposedLayoutINS4_7SwizzleILi2ELi4ELi3EEENS4_18smem_ptr_flag_bitsILi8EEENSQ_INS5_IJNSA_ILi8EEESE_EEENS5_IJSE_SB_EEEEEEEvNS4_8identityESX_S17_vS18_EENS_8epilogue10collective18CollectiveEpilogueINS1A_23Sm100TmaWarpSpecializedILi2ELi2ELi32ELb0ELb0EEEJSG_NS5_IJNSQ_ISE_SB_EES1F_EEEaSH_aSH_NS1A_6fusion15FusionCallbacksIS1E_NS1H_17LinearCombinationIaiaiLNS_15FloatRoundStyleE2EEESG_S1G_JEEENS4_5SM1004TMEM4LOAD26SM100_TMEM_LOAD_16dp32b32xESX_S17_NS4_39AutoVectorizingCopyWithAssumedAlignmentILi128EEENS4_14SM90_TMA_STOREES17_S1S_S1S_EEEvvEEEEvNT_6ParamsE) ;  /* 0xffffff8402cc7950 */ /* 0x000fea0003c3ffff */
        .weak           $__internal_1_$__cuda_sm10x_tcgen05_guardrail_trap_phase_invalid_during_alloc
        .type           $__internal_1_$__cuda_sm10x_tcgen05_guardrail_trap_phase_invalid_during_alloc,@function
        .size           $__internal_1_$__cuda_sm10x_tcgen05_guardrail_trap_phase_invalid_during_alloc,($__internal_2_$__cuda_sm10x_tcgen05_guardrail_trap_unallocated_columns_being_dealloced - $__internal_1_$__cuda_sm10x_tcgen05_guardrail_trap_phase_invalid_during_alloc)
$__internal_1_$__cuda_sm10x_tcgen05_guardrail_trap_phase_invalid_during_alloc:
[----:B------:R-:W-:Y:S05]  /*78d0*/  BPT.TRAP 0x1 ;  /* 0x000000040000795c */ /* 0x000fea0000300000 */
[----:B------:R-:W-:-:S04]  /*78e0*/  MOV R3, 0x0 ;  /* 0x0000000000037802 */ /* 0x000fc80000000f00 */
[----:B------:R-:W-:Y:S05]  /*78f0*/  RET.REL.NODEC R2 `(_ZN7cutlass13device_kernelINS_4gemm6kernel13GemmUniversalIN4cute5tupleIJiiiiEEENS1_10collective13CollectiveMmaINS1_35MainloopSm100TmaUmmaWarpSpecializedILi2ELi2ELi4ENS5_IJNS4_1CILi1EEESB_SB_EEEEENS5_IJNSA_ILi64EEENSA_ILi128EEESE_EEEaNS5_IJlSB_lEEEaSH_NS4_8TiledMMAINS4_8MMA_AtomIJNS4_15SM100_MMA_S8_SSIaaiLi64ELi128ELNS4_4UMMA5MajorE0ELSM_0ELNSL_8SaturateE0EEEEEENS4_6LayoutISC_NS5_IJNSA_ILi0EEESR_SR_EEEEENS5_IJNS4_10UnderscoreESU_SU_EEEEENS4_13SM90_TMA_LOADENS4_14ComposedLayoutINS4_7SwizzleILi2ELi4ELi3EEENS4_18smem_ptr_flag_bitsILi8EEENSQ_INS5_IJNSA_ILi8EEESE_EEENS5_IJSE_SB_EEEEEEEvNS4_8identityESX_S17_vS18_EENS_8epilogue10collective18CollectiveEpilogueINS1A_23Sm100TmaWarpSpecializedILi2ELi2ELi32ELb0ELb0EEEJSG_NS5_IJNSQ_ISE_SB_EES1F_EEEaSH_aSH_NS1A_6fusion15FusionCallbacksIS1E_NS1H_17LinearCombinationIaiaiLNS_15FloatRoundStyleE2EEESG_S1G_JEEENS4_5SM1004TMEM4LOAD26SM100_TMEM_LOAD_16dp32b32xESX_S17_NS4_39AutoVectorizingCopyWithAssumedAlignmentILi128EEENS4_14SM90_TMA_STOREES17_S1S_S1S_EEEvvEEEEvNT_6ParamsE) ;  /* 0xffffff8402c07950 */ /* 0x000fea0003c3ffff */
        .weak           $__internal_2_$__cuda_sm10x_tcgen05_guardrail_trap_unallocated_columns_being_dealloced
        .type           $__internal_2_$__cuda_sm10x_tcgen05_guardrail_trap_unallocated_columns_being_dealloced,@function
        .size           $__internal_2_$__cuda_sm10x_tcgen05_guardrail_trap_unallocated_columns_being_dealloced,(.L_x_136 - $__internal_2_$__cuda_sm10x_tcgen05_guardrail_trap_unallocated_columns_being_dealloced)
$__internal_2_$__cuda_sm10x_tcgen05_guardrail_trap_unallocated_columns_being_dealloced:
[----:B------:R-:W-:Y:S05]  /*7900*/  BPT.TRAP 0x1 ;  /* 0x000000040000795c */ /* 0x000fea0000300000 */
[----:B------:R-:W-:-:S04]  /*7910*/  HFMA2 R3, -RZ, RZ, 0, 0 ;  /* 0x00000000ff037431 */ /* 0x000fc800000001ff */
[----:B------:R-:W-:Y:S05]  /*7920*/  RET.REL.NODEC R2 `(_ZN7cutlass13device_kernelINS_4gemm6kernel13GemmUniversalIN4cute5tupleIJiiiiEEENS1_10collective13CollectiveMmaINS1_35MainloopSm100TmaUmmaWarpSpecializedILi2ELi2ELi4ENS5_IJNS4_1CILi1EEESB_SB_EEEEENS5_IJNSA_ILi64EEENSA_ILi128EEESE_EEEaNS5_IJlSB_lEEEaSH_NS4_8TiledMMAINS4_8MMA_AtomIJNS4_15SM100_MMA_S8_SSIaaiLi64ELi128ELNS4_4UMMA5MajorE0ELSM_0ELNSL_8SaturateE0EEEEEENS4_6LayoutISC_NS5_IJNSA_ILi0EEESR_SR_EEEEENS5_IJNS4_10UnderscoreESU_SU_EEEEENS4_13SM90_TMA_LOADENS4_14ComposedLayoutINS4_7SwizzleILi2ELi4ELi3EEENS4_18smem_ptr_flag_bitsILi8EEENSQ_INS5_IJNSA_ILi8EEESE_EEENS5_IJSE_SB_EEEEEEEvNS4_8identityESX_S17_vS18_EENS_8epilogue10collective18CollectiveEpilogueINS1A_23Sm100TmaWarpSpecializedILi2ELi2ELi32ELb0ELb0EEEJSG_NS5_IJNSQ_ISE_SB_EES1F_EEEaSH_aSH_NS1A_6fusion15FusionCallbacksIS1E_NS1H_17LinearCombinationIaiaiLNS_15FloatRoundStyleE2EEESG_S1G_JEEENS4_5SM1004TMEM4LOAD26SM100_TMEM_LOAD_16dp32b32xESX_S17_NS4_39AutoVectorizingCopyWithAssumedAlignmentILi128EEENS4_14SM90_TMA_STOREES17_S1S_S1S_EEEvvEEEEvNT_6ParamsE) ;  /* 0xffffff8402b47950 */ /* 0x000fea0003c3ffff */
.L_x_135:
[----:B------:R-:W-:-:S00]  /*7930*/  BRA `(.L_x_135) ;  /* 0xfffffffc00fc7947 */ /* 0x000fc0000383ffff */
[----:B------:R-:W-:-:S00]  /*7940*/  NOP ;  /* 0x0000000000007918 */ /* 0x000fc00000000000 */
        /* <DEDUP_REMOVED lines=11> */
.L_x_136:


//--------------------- .nv.global.init           --------------------------
	.section	.nv.global.init,"aw",@progbits
.nv.global.init:
	.type		$str$27,@object
	.size		$str$27,($str$28 - $str$27)
$str$27:
        /*0000*/ 	.byte	0x28, 0x61, 0x64, 0x64, 0x72, 0x65, 0x73, 0x73, 0x20, 0x26, 0x20, 0x6d, 0x61, 0x73, 0x6b, 0x29
        /*0010*/ 	.byte	0x20, 0x3d, 0x3d, 0x20, 0x30, 0x00
	.type		$str$28,@object
	.size		$str$28,($str$26 - $str$28)
$str$28:
        /*0016*/ 	.byte	0x2f, 0x74, 0x6d, 0x70, 0x2f, 0x63, 0x75, 0x74, 0x6c, 0x61, 0x73, 0x73, 0x5f, 0x73, 0x77, 0x65
        /*0026*/ 	.byte	0x65, 0x70, 0x5f, 0x73, 0x72, 0x63, 0x2f, 0x69, 0x6e, 0x63, 0x6c, 0x75, 0x64, 0x65, 0x2f, 0x63
        /*0036*/ 	.byte	0x75, 0x74, 0x65, 0x2f, 0x70, 0x6f, 0x69, 0x6e, 0x74, 0x65, 0x72, 0x5f, 0x66, 0x6c, 0x61, 0x67
        /*0046*/ 	.byte	0x67, 0x65, 0x64, 0x2e, 0x68, 0x70, 0x70, 0x00
	.type		$str$26,@object
	.size		$str$26,($str$25 - $str$26)
$str$26:
        /*004e*/ 	.byte	0x2f, 0x74, 0x6d, 0x70, 0x2f, 0x63, 0x75, 0x74, 0x6c, 0x61, 0x73, 0x73, 0x5f, 0x73, 0x77, 0x65
        /*005e*/ 	.byte	0x65, 0x70, 0x5f, 0x73, 0x72, 0x63, 0x2f, 0x69, 0x6e, 0x63, 0x6c, 0x75, 0x64, 0x65, 0x2f, 0x63
        /*006e*/ 	.byte	0x75, 0x74, 0x65, 0x2f, 0x61, 0x74, 0x6f, 0x6d, 0x2f, 0x63, 0x6f, 0x70, 0x79, 0x5f, 0x74, 0x72
        /*007e*/ 	.byte	0x61, 0x69, 0x74, 0x73, 0x5f, 0x73, 0x6d, 0x31, 0x30, 0x30, 0x2e, 0x68, 0x70, 0x70, 0x00
	.type		$str$25,@object
	.size		$str$25,(__unnamed_1 - $str$25)
$str$25:
        /*008d*/ 	.byte	0x28, 0x28, 0x75, 0x69, 0x6e, 0x74, 0x33, 0x32, 0x5f, 0x74, 0x28, 0x74, 0x68, 0x72, 0x65, 0x61
        /*009d*/ 	.byte	0x64, 0x49, 0x64, 0x78, 0x2e, 0x78, 0x29, 0x20, 0x2f, 0x20, 0x33, 0x32, 0x29, 0x20, 0x25, 0x20
        /*00ad*/ 	.byte	0x34, 0x29, 0x20, 0x3d, 0x3d, 0x20, 0x28, 0x28, 0x28, 0x74, 0x6d, 0x65, 0x6d, 0x5f, 0x61, 0x64
        /*00bd*/ 	.byte	0x64, 0x72, 0x20, 0x3e, 0x3e, 0x20, 0x31, 0x36, 0x29, 0x20, 0x2f, 0x20, 0x33, 0x32, 0x29, 0x20
        /*00cd*/ 	.byte	0x25, 0x20, 0x34, 0x29, 0x00
	.type		__unnamed_1,@object
	.size		__unnamed_1,(__unnamed_2 - __unnamed_1)
__unnamed_1:
        /*00d2*/ 	.byte	0x61, 0x75, 0x74, 0x6f, 0x20, 0x63, 0x75, 0x74, 0x65, 0x3a, 0x3a, 0x61, 0x73, 0x5f, 0x70, 0x6f
        /* <DEDUP_REMOVED lines=24> */
        /*0262*/ 	.byte	0x00
	.type		__unnamed_2,@object
	.size		__unnamed_2,(.L_2 - __unnamed_2)
__unnamed_2:
        /* <DEDUP_REMOVED lines=41> */
.L_2:


//--------------------- .nv.shared._ZN7cutlass13device_kernelINS_4gemm6kernel13GemmUniversalIN4cute5tupleIJiiiiEEENS1_10collective13CollectiveMmaINS1_35MainloopSm100TmaUmmaWarpSpecializedILi2ELi2ELi4ENS5_IJNS4_1CILi1EEESB_SB_EEEEENS5_IJNSA_ILi64EEENSA_ILi128EEESE_EEEaNS5_IJlSB_lEEEaSH_NS4_8TiledMMAINS4_8MMA_AtomIJNS4_15SM100_MMA_S8_SSIaaiLi64ELi128ELNS4_4UMMA5MajorE0ELSM_0ELNSL_8SaturateE0EEEEEENS4_6LayoutISC_NS5_IJNSA_ILi0EEESR_SR_EEEEENS5_IJNS4_10UnderscoreESU_SU_EEEEENS4_13SM90_TMA_LOADENS4_14ComposedLayoutINS4_7SwizzleILi2ELi4ELi3EEENS4_18smem_ptr_flag_bitsILi8EEENSQ_INS5_IJNSA_ILi8EEESE_EEENS5_IJSE_SB_EEEEEEEvNS4_8identityESX_S17_vS18_EENS_8epilogue10collective18CollectiveEpilogueINS1A_23Sm100TmaWarpSpecializedILi2ELi2ELi32ELb0ELb0EEEJSG_NS5_IJNSQ_ISE_SB_EES1F_EEEaSH_aSH_NS1A_6fusion15FusionCallbacksIS1E_NS1H_17LinearCombinationIaiaiLNS_15FloatRoundStyleE2EEESG_S1G_JEEENS4_5SM1004TMEM4LOAD26SM100_TMEM_LOAD_16dp32b32xESX_S17_NS4_39AutoVectorizingCopyWithAssumedAlignmentILi128EEENS4_14SM90_TMA_STOREES17_S1S_S1S_EEEvvEEEEvNT_6ParamsE --------------------------
	.section	.nv.shared._ZN7cutlass13device_kernelINS_4gemm6kernel13GemmUniversalIN4cute5tupleIJiiiiEEENS1_10collective13CollectiveMmaINS1_35MainloopSm100TmaUmmaWarpSpecializedILi2ELi2ELi4ENS5_IJNS4_1CILi1EEESB_SB_EEEEENS5_IJNSA_ILi64EEENSA_ILi128EEESE_EEEaNS5_IJlSB_lEEEaSH_NS4_8TiledMMAINS4_8MMA_AtomIJNS4_15SM100_MMA_S8_SSIaaiLi64ELi128ELNS4_4UMMA5MajorE0ELSM_0ELNSL_8SaturateE0EEEEEENS4_6LayoutISC_NS5_IJNSA_ILi0EEESR_SR_EEEEENS5_IJNS4_10UnderscoreESU_SU_EEEEENS4_13SM90_TMA_LOADENS4_14ComposedLayoutINS4_7SwizzleILi2ELi4ELi3EEENS4_18smem_ptr_flag_bitsILi8EEENSQ_INS5_IJNSA_ILi8EEESE_EEENS5_IJSE_SB_EEEEEEEvNS4_8identityESX_S17_vS18_EENS_8epilogue10collective18CollectiveEpilogueINS1A_23Sm100TmaWarpSpecializedILi2ELi2ELi32ELb0ELb0EEEJSG_NS5_IJNSQ_ISE_SB_EES1F_EEEaSH_aSH_NS1A_6fusion15FusionCallbacksIS1E_NS1H_17LinearCombinationIaiaiLNS_15FloatRoundStyleE2EEESG_S1G_JEEENS4_5SM1004TMEM4LOAD26SM100_TMEM_LOAD_16dp32b32xESX_S17_NS4_39AutoVectorizingCopyWithAssumedAlignmentILi128EEENS4_14SM90_TMA_STOREES17_S1S_S1S_EEEvvEEEEvNT_6ParamsE,"aw",@nobits
	.sectionflags	@""
	.align	16
	.zero		1024


//--------------------- .nv.shared.reserved.0     --------------------------
	.section	.nv.shared.reserved.0,"aw",@nobits
	.weak		__nv_reservedSMEM_offset_0_alias
	.size		__nv_reservedSMEM_offset_0_alias, 0, 64
	.other		__nv_reservedSMEM_offset_0_alias,@"STO_CUDA_RESERVED_SHARED STV_DEFAULT"
__nv_reservedSMEM_offset_0_alias:
	.zero		0
.nv.shared.reserved.0:
	.zero		64
	.weak		__nv_reservedSMEM_tcgen05_partition
	.type		__nv_reservedSMEM_tcgen05_partition,@object
	.size		__nv_reservedSMEM_tcgen05_partition,(.L_0 - __nv_reservedSMEM_tcgen05_partition)
__nv_reservedSMEM_tcgen05_partition:
	.zero		32
.L_0:


//--------------------- .nv.global                --------------------------
	.section	.nv.global,"aw",@nobits
.nv.global:
	.type		_ZN40_INTERNAL_29241c01_4_k_cu_fc7d431e_288354cute1_E,@object
	.size		_ZN40_INTERNAL_29241c01_4_k_cu_fc7d431e_288354cute1_E,(_ZN40_INTERNAL_29241c01_4_k_cu_fc7d431e_288354cuda3std3__45__cpo6cbeginE - _ZN40_INTERNAL_29241c01_4_k_cu_fc7d431e_288354cute1_E)
_ZN40_INTERNAL_29241c01_4_k_cu_fc7d431e_288354cute1_E:
	.zero		1
	.type		_ZN40_INTERNAL_29241c01_4_k_cu_fc7d431e_288354cuda3std3__45__cpo6cbeginE,@object
	.size		_ZN40_INTERNAL_29241c01_4_k_cu_fc7d431e_288354cuda3std3__45__cpo6cbeginE,(_ZN40_INTERNAL_29241c01_4_k_cu_fc7d431e_288354cuda3std3__48in_placeE - _ZN40_INTERNAL_29241c01_4_k_cu_fc7d431e_288354cuda3std3__45__cpo6cbeginE)
_ZN40_INTERNAL_29241c01_4_k_cu_fc7d431e_288354cuda3std3__45__cpo6cbeginE:
	.zero		1
	.type		_ZN40_INTERNAL_29241c01_4_k_cu_fc7d431e_288354cuda3std3__48in_placeE,@object
	.size		_ZN40_INTERNAL_29241c01_4_k_cu_fc7d431e_288354cuda3std3__48in_placeE,(_ZN40_INTERNAL_29241c01_4_k_cu_fc7d431e_288354cuda3std6ranges3__45__cpo9iter_moveE - _ZN40_INTERNAL_29241c01_4_k_cu_fc7d431e_288354cuda3std3__48in_placeE)
_ZN40_INTERNAL_29241c01_4_k_cu_fc7d431e_288354cuda3std3__48in_placeE:
	.zero		1
	.type		_ZN40_INTERNAL_29241c01_4_k_cu_fc7d431e_288354cuda3std6ranges3__45__cpo9iter_moveE,@object
	.size		_ZN40_INTERNAL_29241c01_4_k_cu_fc7d431e_288354cuda3std6ranges3__45__cpo9iter_moveE,(_ZN40_INTERNAL_29241c01_4_k_cu_fc7d431e_288354cuda3std3__45__cpo5beginE - _ZN40_INTERNAL_29241c01_4_k_cu_fc7d431e_288354cuda3std6ranges3__45__cpo9iter_moveE)
_ZN40_INTERNAL_29241c01_4_k_cu_fc7d431e_288354cuda3std6ranges3__45__cpo9iter_moveE:
	.zero		1
	.type		_ZN40_INTERNAL_29241c01_4_k_cu_fc7d431e_288354cuda3std3__45__cpo5beginE,@object
	.size		_ZN40_INTERNAL_29241c01_4_k_cu_fc7d431e_288354cuda3std3__45__cpo5beginE,(_ZN40_INTERNAL_29241c01_4_k_cu_fc7d431e_288354cuda3std3__442_GLOBAL__N__29241c01_4_k_cu_fc7d431e_288356ignoreE - _ZN40_INTERNAL_29241c01_4_k_cu_fc7d431e_288354cuda3std3__45__cpo5beginE)
_ZN40_INTERNAL_29241c01_4_k_cu_fc7d431e_288354cuda3std3__45__cpo5beginE:
	.zero		1
	.type		_ZN40_INTERNAL_29241c01_4_k_cu_fc7d431e_288354cuda3std3__442_GLOBAL__N__29241c01_4_k_cu_fc7d431e_288356ignoreE,@object
	.size		_ZN40_INTERNAL_29241c01_4_k_cu_fc7d431e_288354cuda3std3__442_GLOBAL__N__29241c01_4_k_cu_fc7d431e_288356ignoreE,(_ZN40_INTERNAL_29241c01_4_k_cu_fc7d431e_288354cute7productE - _ZN40_INTERNAL_29241c01_4_k_cu_fc7d431e_288354cuda3std3__442_GLOBAL__N__29241c01_4_k_cu_fc7d431e_288356ignoreE)
_ZN40_INTERNAL_29241c01_4_k_cu_fc7d431e_288354cuda3std3__442_GLOBAL__N__29241c01_4_k_cu_fc7d431e_288356ignoreE:
	.zero		1
	.type		_ZN40_INTERNAL_29241c01_4_k_cu_fc7d431e_288354cute7productE,@object
	.size		_ZN40_INTERNAL_29241c01_4_k_cu_fc7d431e_288354cute7productE,(_ZN40_INTERNAL_29241c01_4_k_cu_fc7d431e_288354cuda3std3__45__cpo3endE - _ZN40_INTERNAL_29241c01_4_k_cu_fc7d431e_288354cute7productE)
_ZN40_INTERNAL_29241c01_4_k_cu_fc7d431e_288354cute7productE:
	.zero		1
	.type		_ZN40_INTERNAL_29241c01_4_k_cu_fc7d431e_288354cuda3std3__45__cpo3endE,@object
	.size		_ZN40_INTERNAL_29241c01_4_k_cu_fc7d431e_288354cuda3std3__45__cpo3endE,(_ZN40_INTERNAL_29241c01_4_k_cu_fc7d431e_288354cuda3std3__419piecewise_constructE - _ZN40_INTERNAL_29241c01_4_k_cu_fc7d431e_288354cuda3std3__45__cpo3endE)
_ZN40_INTERNAL_29241c01_4_k_cu_fc7d431e_288354cuda3std3__45__cpo3endE:
	.zero		1
	.type		_ZN40_INTERNAL_29241c01_4_k_cu_fc7d431e_288354cuda3std3__419piecewise_constructE,@object
	.size		_ZN40_INTERNAL_29241c01_4_k_cu_fc7d431e_288354cuda3std3__419piecewise_constructE,(_ZN40_INTERNAL_29241c01_4_k_cu_fc7d431e_288354cuda3std3__45__cpo4cendE - _ZN40_INTERNAL_29241c01_4_k_cu_fc7d431e_288354cuda3std3__419piecewise_constructE)
_ZN40_INTERNAL_29241c01_4_k_cu_fc7d431e_288354cuda3std3__419piecewise_constructE:
	.zero		1
	.type		_ZN40_INTERNAL_29241c01_4_k_cu_fc7d431e_288354cuda3std3__45__cpo4cendE,@object
	.size		_ZN40_INTERNAL_29241c01_4_k_cu_fc7d431e_288354cuda3std3__45__cpo4cendE,(_ZN40_INTERNAL_29241c01_4_k_cu_fc7d431e_288354cuda3std6ranges3__45__cpo4swapE - _ZN40_INTERNAL_29241c01_4_k_cu_fc7d431e_288354cuda3std3__45__cpo4cendE)
_ZN40_INTERNAL_29241c01_4_k_cu_fc7d431e_288354cuda3std3__45__cpo4cendE:
	.zero		1
	.type		_ZN40_INTERNAL_29241c01_4_k_cu_fc7d431e_288354cuda3std6ranges3__45__cpo4swapE,@object
	.size		_ZN40_INTERNAL_29241c01_4_k_cu_fc7d431e_288354cuda3std6ranges3__45__cpo4swapE,(.L_10 - _ZN40_INTERNAL_29241c01_4_k_cu_fc7d431e_288354cuda3std6ranges3__45__cpo4swapE)
_ZN40_INTERNAL_29241c01_4_k_cu_fc7d431e_288354cuda3std6ranges3__45__cpo4swapE:
	.zero		1
.L_10:


//--------------------- .nv.constant0._ZN7cutlass13device_kernelINS_4gemm6kernel13GemmUniversalIN4cute5tupleIJiiiiEEENS1_10collective13CollectiveMmaINS1_35MainloopSm100TmaUmmaWarpSpecializedILi2ELi2ELi4ENS5_IJNS4_1CILi1EEESB_SB_EEEEENS5_IJNSA_ILi64EEENSA_ILi128EEESE_EEEaNS5_IJlSB_lEEEaSH_NS4_8TiledMMAINS4_8MMA_AtomIJNS4_15SM100_MMA_S8_SSIaaiLi64ELi128ELNS4_4UMMA5MajorE0ELSM_0ELNSL_8SaturateE0EEEEEENS4_6LayoutISC_NS5_IJNSA_ILi0EEESR_SR_EEEEENS5_IJNS4_10UnderscoreESU_SU_EEEEENS4_13SM90_TMA_LOADENS4_14ComposedLayoutINS4_7SwizzleILi2ELi4ELi3EEENS4_18smem_ptr_flag_bitsILi8EEENSQ_INS5_IJNSA_ILi8EEESE_EEENS5_IJSE_SB_EEEEEEEvNS4_8identityESX_S17_vS18_EENS_8epilogue10collective18CollectiveEpilogueINS1A_23Sm100TmaWarpSpecializedILi2ELi2ELi32ELb0ELb0EEEJSG_NS5_IJNSQ_ISE_SB_EES1F_EEEaSH_aSH_NS1A_6fusion15FusionCallbacksIS1E_NS1H_17LinearCombinationIaiaiLNS_15FloatRoundStyleE2EEESG_S1G_JEEENS4_5SM1004TMEM4LOAD26SM100_TMEM_LOAD_16dp32b32xESX_S17_NS4_39AutoVectorizingCopyWithAssumedAlignmentILi128EEENS4_14SM90_TMA_STOREES17_S1S_S1S_EEEvvEEEEvNT_6ParamsE --------------------------
	.section	.nv.constant0._ZN7cutlass13device_kernelINS_4gemm6kernel13GemmUniversalIN4cute5tupleIJiiiiEEENS1_10collective13CollectiveMmaINS1_35MainloopSm100TmaUmmaWarpSpecializedILi2ELi2ELi4ENS5_IJNS4_1CILi1EEESB_SB_EEEEENS5_IJNSA_ILi64EEENSA_ILi128EEESE_EEEaNS5_IJlSB_lEEEaSH_NS4_8TiledMMAINS4_8MMA_AtomIJNS4_15SM100_MMA_S8_SSIaaiLi64ELi128ELNS4_4UMMA5MajorE0ELSM_0ELNSL_8SaturateE0EEEEEENS4_6LayoutISC_NS5_IJNSA_ILi0EEESR_SR_EEEEENS5_IJNS4_10UnderscoreESU_SU_EEEEENS4_13SM90_TMA_LOADENS4_14ComposedLayoutINS4_7SwizzleILi2ELi4ELi3EEENS4_18smem_ptr_flag_bitsILi8EEENSQ_INS5_IJNSA_ILi8EEESE_EEENS5_IJSE_SB_EEEEEEEvNS4_8identityESX_S17_vS18_EENS_8epilogue10collective18CollectiveEpilogueINS1A_23Sm100TmaWarpSpecializedILi2ELi2ELi32ELb0ELb0EEEJSG_NS5_IJNSQ_ISE_SB_EES1F_EEEaSH_aSH_NS1A_6fusion15FusionCallbacksIS1E_NS1H_17LinearCombinationIaiaiLNS_15FloatRoundStyleE2EEESG_S1G_JEEENS4_5SM1004TMEM4LOAD26SM100_TMEM_LOAD_16dp32b32xESX_S17_NS4_39AutoVectorizingCopyWithAssumedAlignmentILi128EEENS4_14SM90_TMA_STOREES17_S1S_S1S_EEEvvEEEEvNT_6ParamsE,"a",@progbits
	.sectionflags	@""
	.align	4
.nv.constant0._ZN7cutlass13device_kernelINS_4gemm6kernel13GemmUniversalIN4cute5tupleIJiiiiEEENS1_10collective13CollectiveMmaINS1_35MainloopSm100TmaUmmaWarpSpecializedILi2ELi2ELi4ENS5_IJNS4_1CILi1EEESB_SB_EEEEENS5_IJNSA_ILi64EEENSA_ILi128EEESE_EEEaNS5_IJlSB_lEEEaSH_NS4_8TiledMMAINS4_8MMA_AtomIJNS4_15SM100_MMA_S8_SSIaaiLi64ELi128ELNS4_4UMMA5MajorE0ELSM_0ELNSL_8SaturateE0EEEEEENS4_6LayoutISC_NS5_IJNSA_ILi0EEESR_SR_EEEEENS5_IJNS4_10UnderscoreESU_SU_EEEEENS4_13SM90_TMA_LOADENS4_14ComposedLayoutINS4_7SwizzleILi2ELi4ELi3EEENS4_18smem_ptr_flag_bitsILi8EEENSQ_INS5_IJNSA_ILi8EEESE_EEENS5_IJSE_SB_EEEEEEEvNS4_8identityESX_S17_vS18_EENS_8epilogue10collective18CollectiveEpilogueINS1A_23Sm100TmaWarpSpecializedILi2ELi2ELi32ELb0ELb0EEEJSG_NS5_IJNSQ_ISE_SB_EES1F_EEEaSH_aSH_NS1A_6fusion15FusionCallbacksIS1E_NS1H_17LinearCombinationIaiaiLNS_15FloatRoundStyleE2EEESG_S1G_JEEENS4_5SM1004TMEM4LOAD26SM100_TMEM_LOAD_16dp32b32xESX_S17_NS4_39AutoVectorizingCopyWithAssumedAlignmentILi128EEENS4_14SM90_TMA_STOREES17_S1S_S1S_EEEvvEEEEvNT_6ParamsE:
	.zero		2944


//--------------------- SYMBOLS --------------------------

	.type		.nv.reservedSmem.offset0,@object
	.size		.nv.reservedSmem.offset0,0x4
	.type		.nv.reservedSmem.cap,@object
	.size		.nv.reservedSmem.cap,0x4
	.type		__assertfail,@function
